	.target	sm_90a

	.elftype	@"ET_EXEC"


//--------------------- .note.nv.tkinfo           --------------------------
	.section	.note.nv.tkinfo,"",@"SHT_NOTE"
	.sectionflags	@"SHF_NOTE_NV_TKINFO"
	.tkinfo
        /*0018*/ 	.word	0x00000002
        /*0030*/ 	.string	""
        /*0030*/ 	.string	"ptxas"
        /*0030*/ 	.string	"Cuda compilation tools, release 13.0, V13.0.88"
        /*0030*/ 	.string	"Build cuda_13.0.r13.0/compiler.36424714_0"
        /*0030*/ 	.string	"-arch sm_90a -m 64 "



//--------------------- .note.nv.cuinfo           --------------------------
	.section	.note.nv.cuinfo,"",@"SHT_NOTE"
	.sectionflags	@"SHF_NOTE_NV_CUINFO"
        /*0018*/ 	.short	0x0002
        /*001a*/ 	.short	0x005a
        /*001c*/ 	.short	0x0082
	.zero		2


//--------------------- .nv.info                  --------------------------
	.section	.nv.info,"",@"SHT_CUDA_INFO"
	.align	4


	//----- nvinfo : EIATTR_REGCOUNT
	.align		4
        /*0000*/ 	.byte	0x04, 0x2f
        /*0002*/ 	.short	(.L_15 - .L_14)
	.align		4
.L_14:
        /*0004*/ 	.word	index@(_ZN7cutlass13device_kernelINS_4gemm6kernel13GemmUniversalIN4cute5tupleIJiiiiEEENS1_10collective13CollectiveMmaINS1_37MainloopSm90TmaGmmaWarpSpecializedFP8ILi17ENS5_IJNS4_1CILi2EEENSA_ILi1EEESC_EEENS1_35KernelTmaWarpSpecializedCooperativeEEENS5_IJNSA_ILi128EEENSA_ILi64EEESH_EEENS_12float_e4m3_tENS5_IJlSC_lEEESJ_SK_NS4_8TiledMMAINS4_8MMA_AtomIJNS4_4SM904GMMA30MMA_64x64x32_F32E4M3E4M3_SS_TNILNSO_7ScaleInE1ELSQ_1EEEEEENS4_6LayoutISD_NS5_IJSC_NSA_ILi0EEESU_EEEEENS5_IJNS4_10UnderscoreESX_SX_EEEEENS4_13SM90_TMA_LOADENS4_14ComposedLayoutINS4_7SwizzleILi2ELi4ELi3EEENS4_18smem_ptr_flag_bitsILi8EEENST_INS5_IJNSA_ILi8EEESH_EEENS5_IJSH_SC_EEEEEEEvNS4_8identityENS4_23SM90_TMA_LOAD_MULTICASTES1A_vS1B_EENS_8epilogue10collective18CollectiveEpilogueINS1E_22Sm90TmaWarpSpecializedILi2ELi2ELi16ELb0ELb0EEEJSI_NS5_IJSG_NSA_ILi32EEEEEESJ_SK_SJ_SK_NS1E_6fusion15FusionCallbacksIS1I_NS1L_17LinCombPerRowBiasISJ_fSJ_SJ_fLi16ELNS_15FloatRoundStyleE2EEESI_S1K_JEEES10_NS11_INS12_ILi1ELi4ELi3EEES15_NST_INS5_IJS16_S1J_EEENS5_IJS1J_SC_EEEEEEENS4_39AutoVectorizingCopyWithAssumedAlignmentILi128EEENS4_14SM90_TMA_STOREES1V_S1X_NS4_9Copy_AtomIJNS4_17SM90_U32x4_STSM_NENS_6half_tEEEEvEEEvvEEEEvNT_6ParamsE)
        /*0008*/ 	.word	0x000000a8


	//----- nvinfo : EIATTR_FRAME_SIZE
	.align		4
.L_15:
        /*000c*/ 	.byte	0x04, 0x11
        /*000e*/ 	.short	(.L_17 - .L_16)
	.align		4
.L_16:
        /*0010*/ 	.word	index@(_ZN7cutlass13device_kernelINS_4gemm6kernel13GemmUniversalIN4cute5tupleIJiiiiEEENS1_10collective13CollectiveMmaINS1_37MainloopSm90TmaGmmaWarpSpecializedFP8ILi17ENS5_IJNS4_1CILi2EEENSA_ILi1EEESC_EEENS1_35KernelTmaWarpSpecializedCooperativeEEENS5_IJNSA_ILi128EEENSA_ILi64EEESH_EEENS_12float_e4m3_tENS5_IJlSC_lEEESJ_SK_NS4_8TiledMMAINS4_8MMA_AtomIJNS4_4SM904GMMA30MMA_64x64x32_F32E4M3E4M3_SS_TNILNSO_7ScaleInE1ELSQ_1EEEEEENS4_6LayoutISD_NS5_IJSC_NSA_ILi0EEESU_EEEEENS5_IJNS4_10UnderscoreESX_SX_EEEEENS4_13SM90_TMA_LOADENS4_14ComposedLayoutINS4_7SwizzleILi2ELi4ELi3EEENS4_18smem_ptr_flag_bitsILi8EEENST_INS5_IJNSA_ILi8EEESH_EEENS5_IJSH_SC_EEEEEEEvNS4_8identityENS4_23SM90_TMA_LOAD_MULTICASTES1A_vS1B_EENS_8epilogue10collective18CollectiveEpilogueINS1E_22Sm90TmaWarpSpecializedILi2ELi2ELi16ELb0ELb0EEEJSI_NS5_IJSG_NSA_ILi32EEEEEESJ_SK_SJ_SK_NS1E_6fusion15FusionCallbacksIS1I_NS1L_17LinCombPerRowBiasISJ_fSJ_SJ_fLi16ELNS_15FloatRoundStyleE2EEESI_S1K_JEEES10_NS11_INS12_ILi1ELi4ELi3EEES15_NST_INS5_IJS16_S1J_EEENS5_IJS1J_SC_EEEEEEENS4_39AutoVectorizingCopyWithAssumedAlignmentILi128EEENS4_14SM90_TMA_STOREES1V_S1X_NS4_9Copy_AtomIJNS4_17SM90_U32x4_STSM_NENS_6half_tEEEEvEEEvvEEEEvNT_6ParamsE)
        /*0014*/ 	.word	0x00000000


	//----- nvinfo : EIATTR_MIN_STACK_SIZE
	.align		4
.L_17:
        /*0018*/ 	.byte	0x04, 0x12
        /*001a*/ 	.short	(.L_19 - .L_18)
	.align		4
.L_18:
        /*001c*/ 	.word	index@(_ZN7cutlass13device_kernelINS_4gemm6kernel13GemmUniversalIN4cute5tupleIJiiiiEEENS1_10collective13CollectiveMmaINS1_37MainloopSm90TmaGmmaWarpSpecializedFP8ILi17ENS5_IJNS4_1CILi2EEENSA_ILi1EEESC_EEENS1_35KernelTmaWarpSpecializedCooperativeEEENS5_IJNSA_ILi128EEENSA_ILi64EEESH_EEENS_12float_e4m3_tENS5_IJlSC_lEEESJ_SK_NS4_8TiledMMAINS4_8MMA_AtomIJNS4_4SM904GMMA30MMA_64x64x32_F32E4M3E4M3_SS_TNILNSO_7ScaleInE1ELSQ_1EEEEEENS4_6LayoutISD_NS5_IJSC_NSA_ILi0EEESU_EEEEENS5_IJNS4_10UnderscoreESX_SX_EEEEENS4_13SM90_TMA_LOADENS4_14ComposedLayoutINS4_7SwizzleILi2ELi4ELi3EEENS4_18smem_ptr_flag_bitsILi8EEENST_INS5_IJNSA_ILi8EEESH_EEENS5_IJSH_SC_EEEEEEEvNS4_8identityENS4_23SM90_TMA_LOAD_MULTICASTES1A_vS1B_EENS_8epilogue10collective18CollectiveEpilogueINS1E_22Sm90TmaWarpSpecializedILi2ELi2ELi16ELb0ELb0EEEJSI_NS5_IJSG_NSA_ILi32EEEEEESJ_SK_SJ_SK_NS1E_6fusion15FusionCallbacksIS1I_NS1L_17LinCombPerRowBiasISJ_fSJ_SJ_fLi16ELNS_15FloatRoundStyleE2EEESI_S1K_JEEES10_NS11_INS12_ILi1ELi4ELi3EEES15_NST_INS5_IJS16_S1J_EEENS5_IJS1J_SC_EEEEEEENS4_39AutoVectorizingCopyWithAssumedAlignmentILi128EEENS4_14SM90_TMA_STOREES1V_S1X_NS4_9Copy_AtomIJNS4_17SM90_U32x4_STSM_NENS_6half_tEEEEvEEEvvEEEEvNT_6ParamsE)
        /*0020*/ 	.word	0x00000000
.L_19:


//--------------------- .nv.compat                --------------------------
	.section	.nv.compat,"",@"SHT_CUDA_COMPAT_INFO"
	.align	4
        /*0000*/ 	.byte	0x02, 0x09, 0x01, 0x00, 0x02, 0x02, 0x04, 0x00, 0x02, 0x05, 0x05, 0x00, 0x03, 0x07, 0x01, 0x01
        /*0010*/ 	.byte	0x02, 0x03, 0x01, 0x00, 0x02, 0x06, 0x01, 0x00, 0x04, 0x0b, 0x08, 0x00, 0x00, 0x00, 0x00, 0x00
        /*0020*/ 	.byte	0x00, 0x00, 0x00, 0x00


//--------------------- .nv.info._ZN7cutlass13device_kernelINS_4gemm6kernel13GemmUniversalIN4cute5tupleIJiiiiEEENS1_10collective13CollectiveMmaINS1_37MainloopSm90TmaGmmaWarpSpecializedFP8ILi17ENS5_IJNS4_1CILi2EEENSA_ILi1EEESC_EEENS1_35KernelTmaWarpSpecializedCooperativeEEENS5_IJNSA_ILi128EEENSA_ILi64EEESH_EEENS_12float_e4m3_tENS5_IJlSC_lEEESJ_SK_NS4_8TiledMMAINS4_8MMA_AtomIJNS4_4SM904GMMA30MMA_64x64x32_F32E4M3E4M3_SS_TNILNSO_7ScaleInE1ELSQ_1EEEEEENS4_6LayoutISD_NS5_IJSC_NSA_ILi0EEESU_EEEEENS5_IJNS4_10UnderscoreESX_SX_EEEEENS4_13SM90_TMA_LOADENS4_14ComposedLayoutINS4_7SwizzleILi2ELi4ELi3EEENS4_18smem_ptr_flag_bitsILi8EEENST_INS5_IJNSA_ILi8EEESH_EEENS5_IJSH_SC_EEEEEEEvNS4_8identityENS4_23SM90_TMA_LOAD_MULTICASTES1A_vS1B_EENS_8epilogue10collective18CollectiveEpilogueINS1E_22Sm90TmaWarpSpecializedILi2ELi2ELi16ELb0ELb0EEEJSI_NS5_IJSG_NSA_ILi32EEEEEESJ_SK_SJ_SK_NS1E_6fusion15FusionCallbacksIS1I_NS1L_17LinCombPerRowBiasISJ_fSJ_SJ_fLi16ELNS_15FloatRoundStyleE2EEESI_S1K_JEEES10_NS11_INS12_ILi1ELi4ELi3EEES15_NST_INS5_IJS16_S1J_EEENS5_IJS1J_SC_EEEEEEENS4_39AutoVectorizingCopyWithAssumedAlignmentILi128EEENS4_14SM90_TMA_STOREES1V_S1X_NS4_9Copy_AtomIJNS4_17SM90_U32x4_STSM_NENS_6half_tEEEEvEEEvvEEEEvNT_6ParamsE --------------------------
	.section	.nv.info._ZN7cutlass13device_kernelINS_4gemm6kernel13GemmUniversalIN4cute5tupleIJiiiiEEENS1_10collective13CollectiveMmaINS1_37MainloopSm90TmaGmmaWarpSpecializedFP8ILi17ENS5_IJNS4_1CILi2EEENSA_ILi1EEESC_EEENS1_35KernelTmaWarpSpecializedCooperativeEEENS5_IJNSA_ILi128EEENSA_ILi64EEESH_EEENS_12float_e4m3_tENS5_IJlSC_lEEESJ_SK_NS4_8TiledMMAINS4_8MMA_AtomIJNS4_4SM904GMMA30MMA_64x64x32_F32E4M3E4M3_SS_TNILNSO_7ScaleInE1ELSQ_1EEEEEENS4_6LayoutISD_NS5_IJSC_NSA_ILi0EEESU_EEEEENS5_IJNS4_10UnderscoreESX_SX_EEEEENS4_13SM90_TMA_LOADENS4_14ComposedLayoutINS4_7SwizzleILi2ELi4ELi3EEENS4_18smem_ptr_flag_bitsILi8EEENST_INS5_IJNSA_ILi8EEESH_EEENS5_IJSH_SC_EEEEEEEvNS4_8identityENS4_23SM90_TMA_LOAD_MULTICASTES1A_vS1B_EENS_8epilogue10collective18CollectiveEpilogueINS1E_22Sm90TmaWarpSpecializedILi2ELi2ELi16ELb0ELb0EEEJSI_NS5_IJSG_NSA_ILi32EEEEEESJ_SK_SJ_SK_NS1E_6fusion15FusionCallbacksIS1I_NS1L_17LinCombPerRowBiasISJ_fSJ_SJ_fLi16ELNS_15FloatRoundStyleE2EEESI_S1K_JEEES10_NS11_INS12_ILi1ELi4ELi3EEES15_NST_INS5_IJS16_S1J_EEENS5_IJS1J_SC_EEEEEEENS4_39AutoVectorizingCopyWithAssumedAlignmentILi128EEENS4_14SM90_TMA_STOREES1V_S1X_NS4_9Copy_AtomIJNS4_17SM90_U32x4_STSM_NENS_6half_tEEEEvEEEvvEEEEvNT_6ParamsE,"",@"SHT_CUDA_INFO"
	.sectionflags	@""
	.align	4


	//----- nvinfo : EIATTR_CUDA_API_VERSION
	.align		4
        /*0000*/ 	.byte	0x04, 0x37
        /*0002*/ 	.short	(.L_21 - .L_20)
.L_20:
        /*0004*/ 	.word	0x00000082


	//----- nvinfo : EIATTR_KPARAM_INFO
	.align		4
.L_21:
        /*0008*/ 	.byte	0x04, 0x17
        /*000a*/ 	.short	(.L_23 - .L_22)
.L_22:
        /*000c*/ 	.word	0x00000000
        /*0010*/ 	.short	0x0000
        /*0012*/ 	.short	0x0070
        /*0014*/ 	.byte	0x00, 0xf0, 0x01, 0x1c


	//----- nvinfo : EIATTR_SPARSE_MMA_MASK
	.align		4
.L_23:
        /*0018*/ 	.byte	0x03, 0x50
        /*001a*/ 	.short	0x0000


	//----- nvinfo : EIATTR_MAXREG_COUNT
	.align		4
        /*001c*/ 	.byte	0x03, 0x1b
        /*001e*/ 	.short	0x00a8


	//----- nvinfo : EIATTR_NUM_BARRIERS
	.align		4
        /*0020*/ 	.byte	0x02, 0x4c
        /*0022*/ 	.byte	0x02
	.zero		1


	//----- nvinfo : EIATTR_EXTERNS
	.align		4
        /*0024*/ 	.byte	0x04, 0x0f
        /*0026*/ 	.short	(.L_25 - .L_24)


	//   ....[0]....
	.align		4
.L_24:
        /*0028*/ 	.word	index@(__assertfail)


	//----- nvinfo : EIATTR_MERCURY_ISA_VERSION
	.align		4
.L_25:
        /*002c*/ 	.byte	0x03, 0x5f
        /*002e*/ 	.short	0x0101


	//----- nvinfo : EIATTR_INT_WARP_WIDE_INSTR_OFFSETS
	.align		4
        /*0030*/ 	.byte	0x04, 0x31
        /*0032*/ 	.short	(.L_27 - .L_26)


	//   ....[0]....
.L_26:
        /*0034*/ 	.word	0x00000b80


	//   ....[1]....
        /*0038*/ 	.word	0x00000b90


	//   ....[2]....
        /*003c*/ 	.word	0x00000ca0


	//----- nvinfo : EIATTR_COOP_GROUP_MASK_REGIDS
	.align		4
.L_27:
        /*0040*/ 	.byte	0x04, 0x29
        /*0042*/ 	.short	(.L_29 - .L_28)


	//   ....[0]....
.L_28:
        /*0044*/ 	.word	0xffffffff


	//   ....[1]....
        /*0048*/ 	.word	0xffffffff


	//   ....[2]....
        /*004c*/ 	.word	0xffffffff


	//   ....[3]....
        /*0050*/ 	.word	0xffffffff


	//   ....[4]....
        /*0054*/ 	.word	0xffffffff


	//   ....[5]....
        /*0058*/ 	.word	0xffffffff


	//   ....[6]....
        /*005c*/ 	.word	0xffffffff


	//----- nvinfo : EIATTR_COOP_GROUP_INSTR_OFFSETS
	.align		4
.L_29:
        /*0060*/ 	.byte	0x04, 0x28
        /*0062*/ 	.short	(.L_31 - .L_30)


	//   ....[0]....
.L_30:
        /*0064*/ 	.word	0x00000070


	//   ....[1]....
        /*0068*/ 	.word	0x00000080


	//   ....[2]....
        /*006c*/ 	.word	0x00000430


	//   ....[3]....
        /*0070*/ 	.word	0x000007d0


	//   ....[4]....
        /*0074*/ 	.word	0x000009e0


	//   ....[5]....
        /*0078*/ 	.word	0x00000e10


	//   ....[6]....
        /*007c*/ 	.word	0x000019c0


	//----- nvinfo : EIATTR_REG_RECONFIG
	.align		4
.L_31:
        /*0080*/ 	.byte	0x01, 0x54
	.zero		2


	//----- nvinfo : EIATTR_SYSCALL_OFFSETS
	.align		4
        /*0084*/ 	.byte	0x04, 0x46
        /*0086*/ 	.short	(.L_33 - .L_32)


	//   ....[0]....
.L_32:
        /*0088*/ 	.word	0x00002e80


	//   ....[1]....
        /*008c*/ 	.word	0x00002fc0


	//----- nvinfo : EIATTR_MBARRIER_INSTR_OFFSETS
	.align		4
.L_33:
        /*0090*/ 	.byte	0x04, 0x39
        /*0092*/ 	.short	(.L_35 - .L_34)


	//   ....[0]....
.L_34:
        /*0094*/ 	.word	0x00000550
        /*0098*/ 	.word	0x000000ff
        /*009c*/ 	.word	0x00000000
        /*00a0*/ 	.short	0x0100
        /*00a2*/ 	.byte	0x08
	.zero		1


	//   ....[1]....
        /*00a4*/ 	.word	0x00000560
        /*00a8*/ 	.word	0x000000ff
        /*00ac*/ 	.word	0x00000088
        /*00b0*/ 	.short	0x0100
        /*00b2*/ 	.byte	0x08
	.zero		1


	//   ....[2]....
        /*00b4*/ 	.word	0x00000570
        /*00b8*/ 	.word	0x000000ff
        /*00bc*/ 	.word	0x00000008
        /*00c0*/ 	.short	0x0100
        /*00c2*/ 	.byte	0x08
	.zero		1


	//   ....[3]....
        /*00c4*/ 	.word	0x00000580
        /*00c8*/ 	.word	0x000000ff
        /*00cc*/ 	.word	0x00000090
        /*00d0*/ 	.short	0x0100
        /*00d2*/ 	.byte	0x08
	.zero		1


	//   ....[4]....
        /*00d4*/ 	.word	0x00000590
        /*00d8*/ 	.word	0x000000ff
        /*00dc*/ 	.word	0x00000010
        /*00e0*/ 	.short	0x0100
        /*00e2*/ 	.byte	0x08
	.zero		1


	//   ....[5]....
        /*00e4*/ 	.word	0x000005a0
        /*00e8*/ 	.word	0x000000ff
        /*00ec*/ 	.word	0x00000098
        /*00f0*/ 	.short	0x0100
        /*00f2*/ 	.byte	0x08
	.zero		1


	//   ....[6]....
        /*00f4*/ 	.word	0x000005b0
        /*00f8*/ 	.word	0x000000ff
        /*00fc*/ 	.word	0x00000018
        /*0100*/ 	.short	0x0100
        /*0102*/ 	.byte	0x08
	.zero		1


	//   ....[7]....
        /*0104*/ 	.word	0x000005c0
        /*0108*/ 	.word	0x000000ff
        /*010c*/ 	.word	0x000000a0
        /*0110*/ 	.short	0x0100
        /*0112*/ 	.byte	0x08
	.zero		1


	//   ....[8]....
        /*0114*/ 	.word	0x000005d0
        /*0118*/ 	.word	0x000000ff
        /*011c*/ 	.word	0x00000020
        /*0120*/ 	.short	0x0100
        /*0122*/ 	.byte	0x08
	.zero		1


	//   ....[9]....
        /*0124*/ 	.word	0x000005e0
        /*0128*/ 	.word	0x000000ff
        /*012c*/ 	.word	0x000000a8
        /*0130*/ 	.short	0x0100
        /*0132*/ 	.byte	0x08
	.zero		1


	//   ....[10]....
        /*0134*/ 	.word	0x000005f0
        /*0138*/ 	.word	0x000000ff
        /*013c*/ 	.word	0x00000028
        /*0140*/ 	.short	0x0100
        /*0142*/ 	.byte	0x08
	.zero		1


	//   ....[11]....
        /*0144*/ 	.word	0x00000600
        /*0148*/ 	.word	0x000000ff
        /*014c*/ 	.word	0x000000b0
        /*0150*/ 	.short	0x0100
        /*0152*/ 	.byte	0x08
	.zero		1


	//   ....[12]....
        /*0154*/ 	.word	0x00000610
        /*0158*/ 	.word	0x000000ff
        /*015c*/ 	.word	0x00000030
        /*0160*/ 	.short	0x0100
        /*0162*/ 	.byte	0x08
	.zero		1


	//   ....[13]....
        /*0164*/ 	.word	0x00000620
        /*0168*/ 	.word	0x000000ff
        /*016c*/ 	.word	0x000000b8
        /*0170*/ 	.short	0x0100
        /*0172*/ 	.byte	0x08
	.zero		1


	//   ....[14]....
        /*0174*/ 	.word	0x00000630
        /*0178*/ 	.word	0x000000ff
        /*017c*/ 	.word	0x00000038
        /*0180*/ 	.short	0x0100
        /*0182*/ 	.byte	0x08
	.zero		1


	//   ....[15]....
        /*0184*/ 	.word	0x00000640
        /*0188*/ 	.word	0x000000ff
        /*018c*/ 	.word	0x000000c0
        /*0190*/ 	.short	0x0100
        /*0192*/ 	.byte	0x08
	.zero		1


	//   ....[16]....
        /*0194*/ 	.word	0x00000650
        /*0198*/ 	.word	0x000000ff
        /*019c*/ 	.word	0x00000040
        /*01a0*/ 	.short	0x0100
        /*01a2*/ 	.byte	0x08
	.zero		1


	//   ....[17]....
        /*01a4*/ 	.word	0x00000660
        /*01a8*/ 	.word	0x000000ff
        /*01ac*/ 	.word	0x000000c8
        /*01b0*/ 	.short	0x0100
        /*01b2*/ 	.byte	0x08
	.zero		1


	//   ....[18]....
        /*01b4*/ 	.word	0x00000670
        /*01b8*/ 	.word	0x000000ff
        /*01bc*/ 	.word	0x00000048
        /*01c0*/ 	.short	0x0100
        /*01c2*/ 	.byte	0x08
	.zero		1


	//   ....[19]....
        /*01c4*/ 	.word	0x00000680
        /*01c8*/ 	.word	0x000000ff
        /*01cc*/ 	.word	0x000000d0
        /*01d0*/ 	.short	0x0100
        /*01d2*/ 	.byte	0x08
	.zero		1


	//   ....[20]....
        /*01d4*/ 	.word	0x00000690
        /*01d8*/ 	.word	0x000000ff
        /*01dc*/ 	.word	0x00000050
        /*01e0*/ 	.short	0x0100
        /*01e2*/ 	.byte	0x08
	.zero		1


	//   ....[21]....
        /*01e4*/ 	.word	0x000006a0
        /*01e8*/ 	.word	0x000000ff
        /*01ec*/ 	.word	0x000000d8
        /*01f0*/ 	.short	0x0100
        /*01f2*/ 	.byte	0x08
	.zero		1


	//   ....[22]....
        /*01f4*/ 	.word	0x000006b0
        /*01f8*/ 	.word	0x000000ff
        /*01fc*/ 	.word	0x00000058
        /*0200*/ 	.short	0x0100
        /*0202*/ 	.byte	0x08
	.zero		1


	//   ....[23]....
        /*0204*/ 	.word	0x000006c0
        /*0208*/ 	.word	0x000000ff
        /*020c*/ 	.word	0x000000e0
        /*0210*/ 	.short	0x0100
        /*0212*/ 	.byte	0x08
	.zero		1


	//   ....[24]....
        /*0214*/ 	.word	0x000006d0
        /*0218*/ 	.word	0x000000ff
        /*021c*/ 	.word	0x00000060
        /*0220*/ 	.short	0x0100
        /*0222*/ 	.byte	0x08
	.zero		1


	//   ....[25]....
        /*0224*/ 	.word	0x000006e0
        /*0228*/ 	.word	0x000000ff
        /*022c*/ 	.word	0x000000e8
        /*0230*/ 	.short	0x0100
        /*0232*/ 	.byte	0x08
	.zero		1


	//   ....[26]....
        /*0234*/ 	.word	0x000006f0
        /*0238*/ 	.word	0x000000ff
        /*023c*/ 	.word	0x00000068
        /*0240*/ 	.short	0x0100
        /*0242*/ 	.byte	0x08
	.zero		1


	//   ....[27]....
        /*0244*/ 	.word	0x00000700
        /*0248*/ 	.word	0x000000ff
        /*024c*/ 	.word	0x000000f0
        /*0250*/ 	.short	0x0100
        /*0252*/ 	.byte	0x08
	.zero		1


	//   ....[28]....
        /*0254*/ 	.word	0x00000710
        /*0258*/ 	.word	0x000000ff
        /*025c*/ 	.word	0x00000070
        /*0260*/ 	.short	0x0100
        /*0262*/ 	.byte	0x08
	.zero		1


	//   ....[29]....
        /*0264*/ 	.word	0x00000720
        /*0268*/ 	.word	0x000000ff
        /*026c*/ 	.word	0x000000f8
        /*0270*/ 	.short	0x0100
        /*0272*/ 	.byte	0x08
	.zero		1


	//   ....[30]....
        /*0274*/ 	.word	0x00000730
        /*0278*/ 	.word	0x000000ff
        /*027c*/ 	.word	0x00000078
        /*0280*/ 	.short	0x0100
        /*0282*/ 	.byte	0x08
	.zero		1


	//   ....[31]....
        /*0284*/ 	.word	0x00000740
        /*0288*/ 	.word	0x000000ff
        /*028c*/ 	.word	0x00000100
        /*0290*/ 	.short	0x0100
        /*0292*/ 	.byte	0x08
	.zero		1


	//   ....[32]....
        /*0294*/ 	.word	0x00000750
        /*0298*/ 	.word	0x000000ff
        /*029c*/ 	.word	0x00000080
        /*02a0*/ 	.short	0x0100
        /*02a2*/ 	.byte	0x08
	.zero		1


	//   ....[33]....
        /*02a4*/ 	.word	0x00000760
        /*02a8*/ 	.word	0x000000ff
        /*02ac*/ 	.word	0x00000108
        /*02b0*/ 	.short	0x0100
        /*02b2*/ 	.byte	0x08
	.zero		1


	//   ....[34]....
        /*02b4*/ 	.word	0x00000980
        /*02b8*/ 	.word	0x000000ff
        /*02bc*/ 	.word	0x00000110
        /*02c0*/ 	.short	0x0100
        /*02c2*/ 	.byte	0x08
	.zero		1


	//   ....[35]....
        /*02c4*/ 	.word	0x00000990
        /*02c8*/ 	.word	0x000000ff
        /*02cc*/ 	.word	0x00000120
        /*02d0*/ 	.short	0x0100
        /*02d2*/ 	.byte	0x08
	.zero		1


	//   ....[36]....
        /*02d4*/ 	.word	0x000009a0
        /*02d8*/ 	.word	0x000000ff
        /*02dc*/ 	.word	0x00000118
        /*02e0*/ 	.short	0x0100
        /*02e2*/ 	.byte	0x08
	.zero		1


	//   ....[37]....
        /*02e4*/ 	.word	0x000009b0
        /*02e8*/ 	.word	0x000000ff
        /*02ec*/ 	.word	0x00000128
        /*02f0*/ 	.short	0x0100
        /*02f2*/ 	.byte	0x08
	.zero		1


	//   ....[38]....
        /*02f4*/ 	.word	0x00000d10
        /*02f8*/ 	.word	0x000000ff
        /*02fc*/ 	.word	0x00000130
        /*0300*/ 	.short	0x0100
        /*0302*/ 	.byte	0x06
	.zero		1


	//   ....[39]....
        /*0304*/ 	.word	0x00000da0
        /*0308*/ 	.word	0x000000ff
        /*030c*/ 	.word	0x00000138
        /*0310*/ 	.short	0x0100
        /*0312*/ 	.byte	0x06
	.zero		1


	//   ....[40]....
        /*0314*/ 	.word	0x00001cd0
        /*0318*/ 	.word	0x000000ff
        /*031c*/ 	.word	0x00000000
        /*0320*/ 	.short	0x010a
        /*0322*/ 	.byte	0x05
	.zero		1


	//   ....[41]....
        /*0324*/ 	.word	0x00001d10
        /*0328*/ 	.word	0x000000ff
        /*032c*/ 	.word	0x00000000
        /*0330*/ 	.short	0x010a
        /*0332*/ 	.byte	0x05
	.zero		1


	//   ....[42]....
        /*0334*/ 	.word	0x00002340
        /*0338*/ 	.word	0x000000ff
        /*033c*/ 	.word	0x00000000
        /*0340*/ 	.short	0x010a
        /*0342*/ 	.byte	0x08
	.zero		1


	//   ....[43]....
        /*0344*/ 	.word	0x00002380
        /*0348*/ 	.word	0x000000ff
        /*034c*/ 	.word	0x00000000
        /*0350*/ 	.short	0x010a
        /*0352*/ 	.byte	0x08
	.zero		1


	//   ....[44]....
        /*0354*/ 	.word	0x000027c0
        /*0358*/ 	.word	0x00000005
        /*035c*/ 	.word	0x00000000
        /*0360*/ 	.short	0x0101
        /*0362*/ 	.byte	0x3f
	.zero		1


	//   ....[45]....
        /*0364*/ 	.word	0x00002c40
        /*0368*/ 	.word	0x00000000
        /*036c*/ 	.word	0x00000000
        /*0370*/ 	.short	0x0101
        /*0372*/ 	.byte	0x3f
	.zero		1


	//   ....[46]....
        /*0374*/ 	.word	0x000038b0
        /*0378*/ 	.word	0x00000014
        /*037c*/ 	.word	0x00000110
        /*0380*/ 	.short	0x010a
        /*0382*/ 	.byte	0x3f
	.zero		1


	//   ....[47]....
        /*0384*/ 	.word	0x00003b50
        /*0388*/ 	.word	0x00000007
        /*038c*/ 	.word	0x00000000
        /*0390*/ 	.short	0x0101
        /*0392*/ 	.byte	0x3f
	.zero		1


	//   ....[48]....
        /*0394*/ 	.word	0x00004230
        /*0398*/ 	.word	0x0000000e
        /*039c*/ 	.word	0x00000110
        /*03a0*/ 	.short	0x010a
        /*03a2*/ 	.byte	0x3f
	.zero		1


	//   ....[49]....
        /*03a4*/ 	.word	0x00004470
        /*03a8*/ 	.word	0x00000007
        /*03ac*/ 	.word	0x00000000
        /*03b0*/ 	.short	0x0101
        /*03b2*/ 	.byte	0x3f
	.zero		1


	//   ....[50]....
        /*03b4*/ 	.word	0x00005720
        /*03b8*/ 	.word	0x000000ff
        /*03bc*/ 	.word	0x00000138
        /*03c0*/ 	.short	0x010a
        /*03c2*/ 	.byte	0x04
	.zero		1


	//   ....[51]....
        /*03c4*/ 	.word	0x00005b20
        /*03c8*/ 	.word	0x000000ff
        /*03cc*/ 	.word	0x00000120
        /*03d0*/ 	.short	0x010a
        /*03d2*/ 	.byte	0x05
	.zero		1


	//   ....[52]....
        /*03d4*/ 	.word	0x00005c10
        /*03d8*/ 	.word	0x000000ff
        /*03dc*/ 	.word	0x00000110
        /*03e0*/ 	.short	0x010b
        /*03e2*/ 	.byte	0x05
	.zero		1


	//   ....[53]....
        /*03e4*/ 	.word	0x00005c70
        /*03e8*/ 	.word	0x000000ff
        /*03ec*/ 	.word	0x00000000
        /*03f0*/ 	.short	0x0101
        /*03f2*/ 	.byte	0x04
	.zero		1


	//   ....[54]....
        /*03f4*/ 	.word	0x00005ca0
        /*03f8*/ 	.word	0x000000ff
        /*03fc*/ 	.word	0x00000128
        /*0400*/ 	.short	0x010a
        /*0402*/ 	.byte	0x05
	.zero		1


	//   ....[55]....
        /*0404*/ 	.word	0x00005db0
        /*0408*/ 	.word	0x000000ff
        /*040c*/ 	.word	0x00000118
        /*0410*/ 	.short	0x010b
        /*0412*/ 	.byte	0x05
	.zero		1


	//   ....[56]....
        /*0414*/ 	.word	0x00005ea0
        /*0418*/ 	.word	0x000000ff
        /*041c*/ 	.word	0x00000000
        /*0420*/ 	.short	0x0101
        /*0422*/ 	.byte	0x04
	.zero		1


	//   ....[57]....
        /*0424*/ 	.word	0x000064e0
        /*0428*/ 	.word	0x00000005
        /*042c*/ 	.word	0x00000120
        /*0430*/ 	.short	0x010a
        /*0432*/ 	.byte	0x3f
	.zero		1


	//   ....[58]....
        /*0434*/ 	.word	0x00006530
        /*0438*/ 	.word	0x00000005
        /*043c*/ 	.word	0x00000128
        /*0440*/ 	.short	0x010a
        /*0442*/ 	.byte	0x3f
	.zero		1


	//   ....[59]....
        /*0444*/ 	.word	0x00006880
        /*0448*/ 	.word	0x0000000e
        /*044c*/ 	.word	0x00000088
        /*0450*/ 	.short	0x010a
        /*0452*/ 	.byte	0x3f
	.zero		1


	//   ....[60]....
        /*0454*/ 	.word	0x00006bf0
        /*0458*/ 	.word	0x00000006
        /*045c*/ 	.word	0x00000138
        /*0460*/ 	.short	0x0101
        /*0462*/ 	.byte	0x3f
	.zero		1


	//   ....[61]....
        /*0464*/ 	.word	0x00007330
        /*0468*/ 	.word	0x00000007
        /*046c*/ 	.word	0x00000000
        /*0470*/ 	.short	0x010a
        /*0472*/ 	.byte	0x3f
	.zero		1


	//   ....[62]....
        /*0474*/ 	.word	0x000073b0
        /*0478*/ 	.word	0x00000009
        /*047c*/ 	.word	0x00000000
        /*0480*/ 	.short	0x010a
        /*0482*/ 	.byte	0x3f
	.zero		1


	//   ....[63]....
        /*0484*/ 	.word	0x00007440
        /*0488*/ 	.word	0x00000006
        /*048c*/ 	.word	0x00000000
        /*0490*/ 	.short	0x010a
        /*0492*/ 	.byte	0x3f
	.zero		1


	//   ....[64]....
        /*0494*/ 	.word	0x000074d0
        /*0498*/ 	.word	0x00000009
        /*049c*/ 	.word	0x00000000
        /*04a0*/ 	.short	0x010a
        /*04a2*/ 	.byte	0x3f
	.zero		1


	//   ....[65]....
        /*04a4*/ 	.word	0x00007560
        /*04a8*/ 	.word	0x00000006
        /*04ac*/ 	.word	0x00000000
        /*04b0*/ 	.short	0x010a
        /*04b2*/ 	.byte	0x3f
	.zero		1


	//   ....[66]....
        /*04b4*/ 	.word	0x000075f0
        /*04b8*/ 	.word	0x00000009
        /*04bc*/ 	.word	0x00000000
        /*04c0*/ 	.short	0x010a
        /*04c2*/ 	.byte	0x3f
	.zero		1


	//   ....[67]....
        /*04c4*/ 	.word	0x00007680
        /*04c8*/ 	.word	0x00000006
        /*04cc*/ 	.word	0x00000000
        /*04d0*/ 	.short	0x010a
        /*04d2*/ 	.byte	0x3f
	.zero		1


	//   ....[68]....
        /*04d4*/ 	.word	0x00007710
        /*04d8*/ 	.word	0x00000009
        /*04dc*/ 	.word	0x00000000
        /*04e0*/ 	.short	0x010a
        /*04e2*/ 	.byte	0x3f
	.zero		1


	//   ....[69]....
        /*04e4*/ 	.word	0x000077a0
        /*04e8*/ 	.word	0x00000006
        /*04ec*/ 	.word	0x00000000
        /*04f0*/ 	.short	0x010a
        /*04f2*/ 	.byte	0x3f
	.zero		1


	//   ....[70]....
        /*04f4*/ 	.word	0x00007830
        /*04f8*/ 	.word	0x00000009
        /*04fc*/ 	.word	0x00000000
        /*0500*/ 	.short	0x010a
        /*0502*/ 	.byte	0x3f
	.zero		1


	//   ....[71]....
        /*0504*/ 	.word	0x000078c0
        /*0508*/ 	.word	0x00000006
        /*050c*/ 	.word	0x00000000
        /*0510*/ 	.short	0x010a
        /*0512*/ 	.byte	0x3f
	.zero		1


	//   ....[72]....
        /*0514*/ 	.word	0x00007950
        /*0518*/ 	.word	0x00000009
        /*051c*/ 	.word	0x00000000
        /*0520*/ 	.short	0x010a
        /*0522*/ 	.byte	0x3f
	.zero		1


	//   ....[73]....
        /*0524*/ 	.word	0x000079e0
        /*0528*/ 	.word	0x00000006
        /*052c*/ 	.word	0x00000000
        /*0530*/ 	.short	0x010a
        /*0532*/ 	.byte	0x3f
	.zero		1


	//   ....[74]....
        /*0534*/ 	.word	0x00007a70
        /*0538*/ 	.word	0x00000009
        /*053c*/ 	.word	0x00000000
        /*0540*/ 	.short	0x010a
        /*0542*/ 	.byte	0x3f
	.zero		1


	//   ....[75]....
        /*0544*/ 	.word	0x00007b00
        /*0548*/ 	.word	0x00000006
        /*054c*/ 	.word	0x00000000
        /*0550*/ 	.short	0x010a
        /*0552*/ 	.byte	0x3f
	.zero		1


	//   ....[76]....
        /*0554*/ 	.word	0x00007b90
        /*0558*/ 	.word	0x00000009
        /*055c*/ 	.word	0x00000000
        /*0560*/ 	.short	0x010a
        /*0562*/ 	.byte	0x3f
	.zero		1


	//   ....[77]....
        /*0564*/ 	.word	0x00007c20
        /*0568*/ 	.word	0x00000003
        /*056c*/ 	.word	0x00000000
        /*0570*/ 	.short	0x010a
        /*0572*/ 	.byte	0x3f
	.zero		1


	//   ....[78]....
        /*0574*/ 	.word	0x00007c90
        /*0578*/ 	.word	0x00000003
        /*057c*/ 	.word	0x00000000
        /*0580*/ 	.short	0x010a
        /*0582*/ 	.byte	0x3f
	.zero		1


	//   ....[79]....
        /*0584*/ 	.word	0x00007cf0
        /*0588*/ 	.word	0x00000005
        /*058c*/ 	.word	0x00000000
        /*0590*/ 	.short	0x010a
        /*0592*/ 	.byte	0x3f
	.zero		1


	//   ....[80]....
        /*0594*/ 	.word	0x00007d40
        /*0598*/ 	.word	0x00000014
        /*059c*/ 	.word	0x00000110
        /*05a0*/ 	.short	0x010a
        /*05a2*/ 	.byte	0x3f
	.zero		1


	//   ....[81]....
        /*05a4*/ 	.word	0x00007d90
        /*05a8*/ 	.word	0x0000000e
        /*05ac*/ 	.word	0x00000110
        /*05b0*/ 	.short	0x010a
        /*05b2*/ 	.byte	0x3f
	.zero		1


	//   ....[82]....
        /*05b4*/ 	.word	0x00007df0
        /*05b8*/ 	.word	0x00000006
        /*05bc*/ 	.word	0x00000138
        /*05c0*/ 	.short	0x010a
        /*05c2*/ 	.byte	0x3f
	.zero		1


	//   ....[83]....
        /*05c4*/ 	.word	0x00007e50
        /*05c8*/ 	.word	0x00000005
        /*05cc*/ 	.word	0x00000120
        /*05d0*/ 	.short	0x010a
        /*05d2*/ 	.byte	0x3f
	.zero		1


	//   ....[84]....
        /*05d4*/ 	.word	0x00007eb0
        /*05d8*/ 	.word	0x00000005
        /*05dc*/ 	.word	0x00000128
        /*05e0*/ 	.short	0x010a
        /*05e2*/ 	.byte	0x3f
	.zero		1


	//   ....[85]....
        /*05e4*/ 	.word	0x00007f00
        /*05e8*/ 	.word	0x00000005
        /*05ec*/ 	.word	0x00000120
        /*05f0*/ 	.short	0x010a
        /*05f2*/ 	.byte	0x3f
	.zero		1


	//   ....[86]....
        /*05f4*/ 	.word	0x00007fd0
        /*05f8*/ 	.word	0x0000000e
        /*05fc*/ 	.word	0x00000088
        /*0600*/ 	.short	0x010a
        /*0602*/ 	.byte	0x3f
	.zero		1


	//   ....[87]....
        /*0604*/ 	.word	0x000080a0
        /*0608*/ 	.word	0x00000007
        /*060c*/ 	.word	0x00000000
        /*0610*/ 	.short	0x010a
        /*0612*/ 	.byte	0x3f
	.zero		1


	//   ....[88]....
        /*0614*/ 	.word	0x000080f0
        /*0618*/ 	.word	0x00000009
        /*061c*/ 	.word	0x00000000
        /*0620*/ 	.short	0x010a
        /*0622*/ 	.byte	0x3f
	.zero		1


	//   ....[89]....
        /*0624*/ 	.word	0x00008140
        /*0628*/ 	.word	0x00000006
        /*062c*/ 	.word	0x00000000
        /*0630*/ 	.short	0x010a
        /*0632*/ 	.byte	0x3f
	.zero		1


	//   ....[90]....
        /*0634*/ 	.word	0x00008190
        /*0638*/ 	.word	0x00000009
        /*063c*/ 	.word	0x00000000
        /*0640*/ 	.short	0x010a
        /*0642*/ 	.byte	0x3f
	.zero		1


	//   ....[91]....
        /*0644*/ 	.word	0x000081e0
        /*0648*/ 	.word	0x00000006
        /*064c*/ 	.word	0x00000000
        /*0650*/ 	.short	0x010a
        /*0652*/ 	.byte	0x3f
	.zero		1


	//   ....[92]....
        /*0654*/ 	.word	0x00008230
        /*0658*/ 	.word	0x00000009
        /*065c*/ 	.word	0x00000000
        /*0660*/ 	.short	0x010a
        /*0662*/ 	.byte	0x3f
	.zero		1


	//   ....[93]....
        /*0664*/ 	.word	0x00008280
        /*0668*/ 	.word	0x00000006
        /*066c*/ 	.word	0x00000000
        /*0670*/ 	.short	0x010a
        /*0672*/ 	.byte	0x3f
	.zero		1


	//   ....[94]....
        /*0674*/ 	.word	0x000082d0
        /*0678*/ 	.word	0x00000009
        /*067c*/ 	.word	0x00000000
        /*0680*/ 	.short	0x010a
        /*0682*/ 	.byte	0x3f
	.zero		1


	//   ....[95]....
        /*0684*/ 	.word	0x00008320
        /*0688*/ 	.word	0x00000006
        /*068c*/ 	.word	0x00000000
        /*0690*/ 	.short	0x010a
        /*0692*/ 	.byte	0x3f
	.zero		1


	//   ....[96]....
        /*0694*/ 	.word	0x00008370
        /*0698*/ 	.word	0x00000009
        /*069c*/ 	.word	0x00000000
        /*06a0*/ 	.short	0x010a
        /*06a2*/ 	.byte	0x3f
	.zero		1


	//   ....[97]....
        /*06a4*/ 	.word	0x000083c0
        /*06a8*/ 	.word	0x00000006
        /*06ac*/ 	.word	0x00000000
        /*06b0*/ 	.short	0x010a
        /*06b2*/ 	.byte	0x3f
	.zero		1


	//   ....[98]....
        /*06b4*/ 	.word	0x00008410
        /*06b8*/ 	.word	0x00000009
        /*06bc*/ 	.word	0x00000000
        /*06c0*/ 	.short	0x010a
        /*06c2*/ 	.byte	0x3f
	.zero		1


	//   ....[99]....
        /*06c4*/ 	.word	0x00008460
        /*06c8*/ 	.word	0x00000006
        /*06cc*/ 	.word	0x00000000
        /*06d0*/ 	.short	0x010a
        /*06d2*/ 	.byte	0x3f
	.zero		1


	//   ....[100]....
        /*06d4*/ 	.word	0x000084b0
        /*06d8*/ 	.word	0x00000009
        /*06dc*/ 	.word	0x00000000
        /*06e0*/ 	.short	0x010a
        /*06e2*/ 	.byte	0x3f
	.zero		1


	//   ....[101]....
        /*06e4*/ 	.word	0x00008500
        /*06e8*/ 	.word	0x00000006
        /*06ec*/ 	.word	0x00000000
        /*06f0*/ 	.short	0x010a
        /*06f2*/ 	.byte	0x3f
	.zero		1


	//   ....[102]....
        /*06f4*/ 	.word	0x00008550
        /*06f8*/ 	.word	0x00000009
        /*06fc*/ 	.word	0x00000000
        /*0700*/ 	.short	0x010a
        /*0702*/ 	.byte	0x3f
	.zero		1


	//----- nvinfo : EIATTR_NUM_MBARRIERS
	.align		4
.L_35:
        /*0704*/ 	.byte	0x03, 0x38
        /*0706*/ 	.short	0x0028


	//----- nvinfo : EIATTR_EXIT_INSTR_OFFSETS
	.align		4
        /*0708*/ 	.byte	0x04, 0x1c
        /*070a*/ 	.short	(.L_37 - .L_36)


	//   ....[0]....
.L_36:
        /*070c*/ 	.word	0x00000ff0


	//   ....[1]....
        /*0710*/ 	.word	0x00001740


	//   ....[2]....
        /*0714*/ 	.word	0x00005110


	//   ....[3]....
        /*0718*/ 	.word	0x00005660


	//   ....[4]....
        /*071c*/ 	.word	0x000056b0


	//   ....[5]....
        /*0720*/ 	.word	0x00006580


	//   ....[6]....
        /*0724*/ 	.word	0x00007c70


	//----- nvinfo : EIATTR_MAX_THREADS
	.align		4
.L_37:
        /*0728*/ 	.byte	0x04, 0x05
        /*072a*/ 	.short	(.L_39 - .L_38)
.L_38:
        /*072c*/ 	.word	0x00000180
        /*0730*/ 	.word	0x00000001
        /*0734*/ 	.word	0x00000001


	//----- nvinfo : EIATTR_CRS_STACK_SIZE
	.align		4
.L_39:
        /*0738*/ 	.byte	0x04, 0x1e
        /*073a*/ 	.short	(.L_41 - .L_40)
.L_40:
        /*073c*/ 	.word	0x00000000


	//----- nvinfo : EIATTR_CBANK_PARAM_SIZE
	.align		4
.L_41:
        /*0740*/ 	.byte	0x03, 0x19
        /*0742*/ 	.short	0x0770


	//----- nvinfo : EIATTR_PARAM_CBANK
	.align		4
        /*0744*/ 	.byte	0x04, 0x0a
        /*0746*/ 	.short	(.L_43 - .L_42)
	.align		4
.L_42:
        /*0748*/ 	.word	index@(.nv.constant0._ZN7cutlass13device_kernelINS_4gemm6kernel13GemmUniversalIN4cute5tupleIJiiiiEEENS1_10collective13CollectiveMmaINS1_37MainloopSm90TmaGmmaWarpSpecializedFP8ILi17ENS5_IJNS4_1CILi2EEENSA_ILi1EEESC_EEENS1_35KernelTmaWarpSpecializedCooperativeEEENS5_IJNSA_ILi128EEENSA_ILi64EEESH_EEENS_12float_e4m3_tENS5_IJlSC_lEEESJ_SK_NS4_8TiledMMAINS4_8MMA_AtomIJNS4_4SM904GMMA30MMA_64x64x32_F32E4M3E4M3_SS_TNILNSO_7ScaleInE1ELSQ_1EEEEEENS4_6LayoutISD_NS5_IJSC_NSA_ILi0EEESU_EEEEENS5_IJNS4_10UnderscoreESX_SX_EEEEENS4_13SM90_TMA_LOADENS4_14ComposedLayoutINS4_7SwizzleILi2ELi4ELi3EEENS4_18smem_ptr_flag_bitsILi8EEENST_INS5_IJNSA_ILi8EEESH_EEENS5_IJSH_SC_EEEEEEEvNS4_8identityENS4_23SM90_TMA_LOAD_MULTICASTES1A_vS1B_EENS_8epilogue10collective18CollectiveEpilogueINS1E_22Sm90TmaWarpSpecializedILi2ELi2ELi16ELb0ELb0EEEJSI_NS5_IJSG_NSA_ILi32EEEEEESJ_SK_SJ_SK_NS1E_6fusion15FusionCallbacksIS1I_NS1L_17LinCombPerRowBiasISJ_fSJ_SJ_fLi16ELNS_15FloatRoundStyleE2EEESI_S1K_JEEES10_NS11_INS12_ILi1ELi4ELi3EEES15_NST_INS5_IJS16_S1J_EEENS5_IJS1J_SC_EEEEEEENS4_39AutoVectorizingCopyWithAssumedAlignmentILi128EEENS4_14SM90_TMA_STOREES1V_S1X_NS4_9Copy_AtomIJNS4_17SM90_U32x4_STSM_NENS_6half_tEEEEvEEEvvEEEEvNT_6ParamsE)
        /*074c*/ 	.short	0x0210
        /*074e*/ 	.short	0x0770


	//----- nvinfo : EIATTR_SW_WAR
	.align		4
.L_43:
        /*0750*/ 	.byte	0x04, 0x36
        /*0752*/ 	.short	(.L_45 - .L_44)
.L_44:
        /*0754*/ 	.word	0x00000008
.L_45:


//--------------------- .nv.callgraph             --------------------------
	.section	.nv.callgraph,"",@"SHT_CUDA_CALLGRAPH"
	.align	4
	.sectionentsize	8
	.align		4
        /*0000*/ 	.word	0x00000000
	.align		4
        /*0004*/ 	.word	0xffffffff
	.align		4
        /*0008*/ 	.word	index@(_ZN7cutlass13device_kernelINS_4gemm6kernel13GemmUniversalIN4cute5tupleIJiiiiEEENS1_10collective13CollectiveMmaINS1_37MainloopSm90TmaGmmaWarpSpecializedFP8ILi17ENS5_IJNS4_1CILi2EEENSA_ILi1EEESC_EEENS1_35KernelTmaWarpSpecializedCooperativeEEENS5_IJNSA_ILi128EEENSA_ILi64EEESH_EEENS_12float_e4m3_tENS5_IJlSC_lEEESJ_SK_NS4_8TiledMMAINS4_8MMA_AtomIJNS4_4SM904GMMA30MMA_64x64x32_F32E4M3E4M3_SS_TNILNSO_7ScaleInE1ELSQ_1EEEEEENS4_6LayoutISD_NS5_IJSC_NSA_ILi0EEESU_EEEEENS5_IJNS4_10UnderscoreESX_SX_EEEEENS4_13SM90_TMA_LOADENS4_14ComposedLayoutINS4_7SwizzleILi2ELi4ELi3EEENS4_18smem_ptr_flag_bitsILi8EEENST_INS5_IJNSA_ILi8EEESH_EEENS5_IJSH_SC_EEEEEEEvNS4_8identityENS4_23SM90_TMA_LOAD_MULTICASTES1A_vS1B_EENS_8epilogue10collective18CollectiveEpilogueINS1E_22Sm90TmaWarpSpecializedILi2ELi2ELi16ELb0ELb0EEEJSI_NS5_IJSG_NSA_ILi32EEEEEESJ_SK_SJ_SK_NS1E_6fusion15FusionCallbacksIS1I_NS1L_17LinCombPerRowBiasISJ_fSJ_SJ_fLi16ELNS_15FloatRoundStyleE2EEESI_S1K_JEEES10_NS11_INS12_ILi1ELi4ELi3EEES15_NST_INS5_IJS16_S1J_EEENS5_IJS1J_SC_EEEEEEENS4_39AutoVectorizingCopyWithAssumedAlignmentILi128EEENS4_14SM90_TMA_STOREES1V_S1X_NS4_9Copy_AtomIJNS4_17SM90_U32x4_STSM_NENS_6half_tEEEEvEEEvvEEEEvNT_6ParamsE)
	.align		4
        /*000c*/ 	.word	index@(__assertfail)
	.align		4
        /*0010*/ 	.word	0x00000000
	.align		4
        /*0014*/ 	.word	0xfffffffe
	.align		4
        /*0018*/ 	.word	0x00000000
	.align		4
        /*001c*/ 	.word	0xfffffffd
	.align		4
        /*0020*/ 	.word	0x00000000
	.align		4
        /*0024*/ 	.word	0xfffffffc


//--------------------- .nv.constant4             --------------------------
	.section	.nv.constant4,"a",@progbits
	.align	8
	.align		8
.nv.constant4:
        /*0000*/ 	.dword	__assertfail
	.align		8
        /*0008*/ 	.dword	__unnamed_1
	.align		8
        /*0010*/ 	.dword	_ZN39_INTERNAL_08960cc2_4_k_cu_fb8ec9ec_35264cuda3std3__45__cpo5beginE
	.align		8
        /*0018*/ 	.dword	_ZN39_INTERNAL_08960cc2_4_k_cu_fb8ec9ec_35264cuda3std3__45__cpo3endE
	.align		8
        /*0020*/ 	.dword	_ZN39_INTERNAL_08960cc2_4_k_cu_fb8ec9ec_35264cuda3std3__45__cpo6cbeginE
	.align		8
        /*0028*/ 	.dword	_ZN39_INTERNAL_08960cc2_4_k_cu_fb8ec9ec_35264cuda3std3__45__cpo4cendE
	.align		8
        /*0030*/ 	.dword	_ZN39_INTERNAL_08960cc2_4_k_cu_fb8ec9ec_35264cuda3std3__441_GLOBAL__N__08960cc2_4_k_cu_fb8ec9ec_35266ignoreE
	.align		8
        /*0038*/ 	.dword	_ZN39_INTERNAL_08960cc2_4_k_cu_fb8ec9ec_35264cuda3std3__419piecewise_constructE
	.align		8
        /*0040*/ 	.dword	_ZN39_INTERNAL_08960cc2_4_k_cu_fb8ec9ec_35264cuda3std3__48in_placeE
	.align		8
        /*0048*/ 	.dword	_ZN39_INTERNAL_08960cc2_4_k_cu_fb8ec9ec_35264cuda3std6ranges3__45__cpo4swapE
	.align		8
        /*0050*/ 	.dword	_ZN39_INTERNAL_08960cc2_4_k_cu_fb8ec9ec_35264cuda3std6ranges3__45__cpo9iter_moveE
	.align		8
        /*0058*/ 	.dword	_ZN39_INTERNAL_08960cc2_4_k_cu_fb8ec9ec_35264cute7productE
	.align		8
        /*0060*/ 	.dword	_ZN39_INTERNAL_08960cc2_4_k_cu_fb8ec9ec_35264cute1_E
	.align		8
        /*0068*/ 	.dword	$str$24
	.align		8
        /*0070*/ 	.dword	$str$25


//--------------------- .text._ZN7cutlass13device_kernelINS_4gemm6kernel13GemmUniversalIN4cute5tupleIJiiiiEEENS1_10collective13CollectiveMmaINS1_37MainloopSm90TmaGmmaWarpSpecializedFP8ILi17ENS5_IJNS4_1CILi2EEENSA_ILi1EEESC_EEENS1_35KernelTmaWarpSpecializedCooperativeEEENS5_IJNSA_ILi128EEENSA_ILi64EEESH_EEENS_12float_e4m3_tENS5_IJlSC_lEEESJ_SK_NS4_8TiledMMAINS4_8MMA_AtomIJNS4_4SM904GMMA30MMA_64x64x32_F32E4M3E4M3_SS_TNILNSO_7ScaleInE1ELSQ_1EEEEEENS4_6LayoutISD_NS5_IJSC_NSA_ILi0EEESU_EEEEENS5_IJNS4_10UnderscoreESX_SX_EEEEENS4_13SM90_TMA_LOADENS4_14ComposedLayoutINS4_7SwizzleILi2ELi4ELi3EEENS4_18smem_ptr_flag_bitsILi8EEENST_INS5_IJNSA_ILi8EEESH_EEENS5_IJSH_SC_EEEEEEEvNS4_8identityENS4_23SM90_TMA_LOAD_MULTICASTES1A_vS1B_EENS_8epilogue10collective18CollectiveEpilogueINS1E_22Sm90TmaWarpSpecializedILi2ELi2ELi16ELb0ELb0EEEJSI_NS5_IJSG_NSA_ILi32EEEEEESJ_SK_SJ_SK_NS1E_6fusion15FusionCallbacksIS1I_NS1L_17LinCombPerRowBiasISJ_fSJ_SJ_fLi16ELNS_15FloatRoundStyleE2EEESI_S1K_JEEES10_NS11_INS12_ILi1ELi4ELi3EEES15_NST_INS5_IJS16_S1J_EEENS5_IJS1J_SC_EEEEEEENS4_39AutoVectorizingCopyWithAssumedAlignmentILi128EEENS4_14SM90_TMA_STOREES1V_S1X_NS4_9Copy_AtomIJNS4_17SM90_U32x4_STSM_NENS_6half_tEEEEvEEEvvEEEEvNT_6ParamsE --------------------------
	.section	.text._ZN7cutlass13device_kernelINS_4gemm6kernel13GemmUniversalIN4cute5tupleIJiiiiEEENS1_10collective13CollectiveMmaINS1_37MainloopSm90TmaGmmaWarpSpecializedFP8ILi17ENS5_IJNS4_1CILi2EEENSA_ILi1EEESC_EEENS1_35KernelTmaWarpSpecializedCooperativeEEENS5_IJNSA_ILi128EEENSA_ILi64EEESH_EEENS_12float_e4m3_tENS5_IJlSC_lEEESJ_SK_NS4_8TiledMMAINS4_8MMA_AtomIJNS4_4SM904GMMA30MMA_64x64x32_F32E4M3E4M3_SS_TNILNSO_7ScaleInE1ELSQ_1EEEEEENS4_6LayoutISD_NS5_IJSC_NSA_ILi0EEESU_EEEEENS5_IJNS4_10UnderscoreESX_SX_EEEEENS4_13SM90_TMA_LOADENS4_14ComposedLayoutINS4_7SwizzleILi2ELi4ELi3EEENS4_18smem_ptr_flag_bitsILi8EEENST_INS5_IJNSA_ILi8EEESH_EEENS5_IJSH_SC_EEEEEEEvNS4_8identityENS4_23SM90_TMA_LOAD_MULTICASTES1A_vS1B_EENS_8epilogue10collective18CollectiveEpilogueINS1E_22Sm90TmaWarpSpecializedILi2ELi2ELi16ELb0ELb0EEEJSI_NS5_IJSG_NSA_ILi32EEEEEESJ_SK_SJ_SK_NS1E_6fusion15FusionCallbacksIS1I_NS1L_17LinCombPerRowBiasISJ_fSJ_SJ_fLi16ELNS_15FloatRoundStyleE2EEESI_S1K_JEEES10_NS11_INS12_ILi1ELi4ELi3EEES15_NST_INS5_IJS16_S1J_EEENS5_IJS1J_SC_EEEEEEENS4_39AutoVectorizingCopyWithAssumedAlignmentILi128EEENS4_14SM90_TMA_STOREES1V_S1X_NS4_9Copy_AtomIJNS4_17SM90_U32x4_STSM_NENS_6half_tEEEEvEEEvvEEEEvNT_6ParamsE,"ax",@progbits
	.align	128
.text._ZN7cutlass13device_kernelINS_4gemm6kernel13GemmUniversalIN4cute5tupleIJiiiiEEENS1_10collective13CollectiveMmaINS1_37MainloopSm90TmaGmmaWarpSpecializedFP8ILi17ENS5_IJNS4_1CILi2EEENSA_ILi1EEESC_EEENS1_35KernelTmaWarpSpecializedCooperativeEEENS5_IJNSA_ILi128EEENSA_ILi64EEESH_EEENS_12float_e4m3_tENS5_IJlSC_lEEESJ_SK_NS4_8TiledMMAINS4_8MMA_AtomIJNS4_4SM904GMMA30MMA_64x64x32_F32E4M3E4M3_SS_TNILNSO_7ScaleInE1ELSQ_1EEEEEENS4_6LayoutISD_NS5_IJSC_NSA_ILi0EEESU_EEEEENS5_IJNS4_10UnderscoreESX_SX_EEEEENS4_13SM90_TMA_LOADENS4_14ComposedLayoutINS4_7SwizzleILi2ELi4ELi3EEENS4_18smem_ptr_flag_bitsILi8EEENST_INS5_IJNSA_ILi8EEESH_EEENS5_IJSH_SC_EEEEEEEvNS4_8identityENS4_23SM90_TMA_LOAD_MULTICASTES1A_vS1B_EENS_8epilogue10collective18CollectiveEpilogueINS1E_22Sm90TmaWarpSpecializedILi2ELi2ELi16ELb0ELb0EEEJSI_NS5_IJSG_NSA_ILi32EEEEEESJ_SK_SJ_SK_NS1E_6fusion15FusionCallbacksIS1I_NS1L_17LinCombPerRowBiasISJ_fSJ_SJ_fLi16ELNS_15FloatRoundStyleE2EEESI_S1K_JEEES10_NS11_INS12_ILi1ELi4ELi3EEES15_NST_INS5_IJS16_S1J_EEENS5_IJS1J_SC_EEEEEEENS4_39AutoVectorizingCopyWithAssumedAlignmentILi128EEENS4_14SM90_TMA_STOREES1V_S1X_NS4_9Copy_AtomIJNS4_17SM90_U32x4_STSM_NENS_6half_tEEEEvEEEvvEEEEvNT_6ParamsE:
        .type           _ZN7cutlass13device_kernelINS_4gemm6kernel13GemmUniversalIN4cute5tupleIJiiiiEEENS1_10collective13CollectiveMmaINS1_37MainloopSm90TmaGmmaWarpSpecializedFP8ILi17ENS5_IJNS4_1CILi2EEENSA_ILi1EEESC_EEENS1_35KernelTmaWarpSpecializedCooperativeEEENS5_IJNSA_ILi128EEENSA_ILi64EEESH_EEENS_12float_e4m3_tENS5_IJlSC_lEEESJ_SK_NS4_8TiledMMAINS4_8MMA_AtomIJNS4_4SM904GMMA30MMA_64x64x32_F32E4M3E4M3_SS_TNILNSO_7ScaleInE1ELSQ_1EEEEEENS4_6LayoutISD_NS5_IJSC_NSA_ILi0EEESU_EEEEENS5_IJNS4_10UnderscoreESX_SX_EEEEENS4_13SM90_TMA_LOADENS4_14ComposedLayoutINS4_7SwizzleILi2ELi4ELi3EEENS4_18smem_ptr_flag_bitsILi8EEENST_INS5_IJNSA_ILi8EEESH_EEENS5_IJSH_SC_EEEEEEEvNS4_8identityENS4_23SM90_TMA_LOAD_MULTICASTES1A_vS1B_EENS_8epilogue10collective18CollectiveEpilogueINS1E_22Sm90TmaWarpSpecializedILi2ELi2ELi16ELb0ELb0EEEJSI_NS5_IJSG_NSA_ILi32EEEEEESJ_SK_SJ_SK_NS1E_6fusion15FusionCallbacksIS1I_NS1L_17LinCombPerRowBiasISJ_fSJ_SJ_fLi16ELNS_15FloatRoundStyleE2EEESI_S1K_JEEES10_NS11_INS12_ILi1ELi4ELi3EEES15_NST_INS5_IJS16_S1J_EEENS5_IJS1J_SC_EEEEEEENS4_39AutoVectorizingCopyWithAssumedAlignmentILi128EEENS4_14SM90_TMA_STOREES1V_S1X_NS4_9Copy_AtomIJNS4_17SM90_U32x4_STSM_NENS_6half_tEEEEvEEEvvEEEEvNT_6ParamsE,@function
        .size           _ZN7cutlass13device_kernelINS_4gemm6kernel13GemmUniversalIN4cute5tupleIJiiiiEEENS1_10collective13CollectiveMmaINS1_37MainloopSm90TmaGmmaWarpSpecializedFP8ILi17ENS5_IJNS4_1CILi2EEENSA_ILi1EEESC_EEENS1_35KernelTmaWarpSpecializedCooperativeEEENS5_IJNSA_ILi128EEENSA_ILi64EEESH_EEENS_12float_e4m3_tENS5_IJlSC_lEEESJ_SK_NS4_8TiledMMAINS4_8MMA_AtomIJNS4_4SM904GMMA30MMA_64x64x32_F32E4M3E4M3_SS_TNILNSO_7ScaleInE1ELSQ_1EEEEEENS4_6LayoutISD_NS5_IJSC_NSA_ILi0EEESU_EEEEENS5_IJNS4_10UnderscoreESX_SX_EEEEENS4_13SM90_TMA_LOADENS4_14ComposedLayoutINS4_7SwizzleILi2ELi4ELi3EEENS4_18smem_ptr_flag_bitsILi8EEENST_INS5_IJNSA_ILi8EEESH_EEENS5_IJSH_SC_EEEEEEEvNS4_8identityENS4_23SM90_TMA_LOAD_MULTICASTES1A_vS1B_EENS_8epilogue10collective18CollectiveEpilogueINS1E_22Sm90TmaWarpSpecializedILi2ELi2ELi16ELb0ELb0EEEJSI_NS5_IJSG_NSA_ILi32EEEEEESJ_SK_SJ_SK_NS1E_6fusion15FusionCallbacksIS1I_NS1L_17LinCombPerRowBiasISJ_fSJ_SJ_fLi16ELNS_15FloatRoundStyleE2EEESI_S1K_JEEES10_NS11_INS12_ILi1ELi4ELi3EEES15_NST_INS5_IJS16_S1J_EEENS5_IJS1J_SC_EEEEEEENS4_39AutoVectorizingCopyWithAssumedAlignmentILi128EEENS4_14SM90_TMA_STOREES1V_S1X_NS4_9Copy_AtomIJNS4_17SM90_U32x4_STSM_NENS_6half_tEEEEvEEEvvEEEEvNT_6ParamsE,(.L_x_177 - _ZN7cutlass13device_kernelINS_4gemm6kernel13GemmUniversalIN4cute5tupleIJiiiiEEENS1_10collective13CollectiveMmaINS1_37MainloopSm90TmaGmmaWarpSpecializedFP8ILi17ENS5_IJNS4_1CILi2EEENSA_ILi1EEESC_EEENS1_35KernelTmaWarpSpecializedCooperativeEEENS5_IJNSA_ILi128EEENSA_ILi64EEESH_EEENS_12float_e4m3_tENS5_IJlSC_lEEESJ_SK_NS4_8TiledMMAINS4_8MMA_AtomIJNS4_4SM904GMMA30MMA_64x64x32_F32E4M3E4M3_SS_TNILNSO_7ScaleInE1ELSQ_1EEEEEENS4_6LayoutISD_NS5_IJSC_NSA_ILi0EEESU_EEEEENS5_IJNS4_10UnderscoreESX_SX_EEEEENS4_13SM90_TMA_LOADENS4_14ComposedLayoutINS4_7SwizzleILi2ELi4ELi3EEENS4_18smem_ptr_flag_bitsILi8EEENST_INS5_IJNSA_ILi8EEESH_EEENS5_IJSH_SC_EEEEEEEvNS4_8identityENS4_23SM90_TMA_LOAD_MULTICASTES1A_vS1B_EENS_8epilogue10collective18CollectiveEpilogueINS1E_22Sm90TmaWarpSpecializedILi2ELi2ELi16ELb0ELb0EEEJSI_NS5_IJSG_NSA_ILi32EEEEEESJ_SK_SJ_SK_NS1E_6fusion15FusionCallbacksIS1I_NS1L_17LinCombPerRowBiasISJ_fSJ_SJ_fLi16ELNS_15FloatRoundStyleE2EEESI_S1K_JEEES10_NS11_INS12_ILi1ELi4ELi3EEES15_NST_INS5_IJS16_S1J_EEENS5_IJS1J_SC_EEEEEEENS4_39AutoVectorizingCopyWithAssumedAlignmentILi128EEENS4_14SM90_TMA_STOREES1V_S1X_NS4_9Copy_AtomIJNS4_17SM90_U32x4_STSM_NENS_6half_tEEEEvEEEvvEEEEvNT_6ParamsE)
        .other          _ZN7cutlass13device_kernelINS_4gemm6kernel13GemmUniversalIN4cute5tupleIJiiiiEEENS1_10collective13CollectiveMmaINS1_37MainloopSm90TmaGmmaWarpSpecializedFP8ILi17ENS5_IJNS4_1CILi2EEENSA_ILi1EEESC_EEENS1_35KernelTmaWarpSpecializedCooperativeEEENS5_IJNSA_ILi128EEENSA_ILi64EEESH_EEENS_12float_e4m3_tENS5_IJlSC_lEEESJ_SK_NS4_8TiledMMAINS4_8MMA_AtomIJNS4_4SM904GMMA30MMA_64x64x32_F32E4M3E4M3_SS_TNILNSO_7ScaleInE1ELSQ_1EEEEEENS4_6LayoutISD_NS5_IJSC_NSA_ILi0EEESU_EEEEENS5_IJNS4_10UnderscoreESX_SX_EEEEENS4_13SM90_TMA_LOADENS4_14ComposedLayoutINS4_7SwizzleILi2ELi4ELi3EEENS4_18smem_ptr_flag_bitsILi8EEENST_INS5_IJNSA_ILi8EEESH_EEENS5_IJSH_SC_EEEEEEEvNS4_8identityENS4_23SM90_TMA_LOAD_MULTICASTES1A_vS1B_EENS_8epilogue10collective18CollectiveEpilogueINS1E_22Sm90TmaWarpSpecializedILi2ELi2ELi16ELb0ELb0EEEJSI_NS5_IJSG_NSA_ILi32EEEEEESJ_SK_SJ_SK_NS1E_6fusion15FusionCallbacksIS1I_NS1L_17LinCombPerRowBiasISJ_fSJ_SJ_fLi16ELNS_15FloatRoundStyleE2EEESI_S1K_JEEES10_NS11_INS12_ILi1ELi4ELi3EEES15_NST_INS5_IJS16_S1J_EEENS5_IJS1J_SC_EEEEEEENS4_39AutoVectorizingCopyWithAssumedAlignmentILi128EEENS4_14SM90_TMA_STOREES1V_S1X_NS4_9Copy_AtomIJNS4_17SM90_U32x4_STSM_NENS_6half_tEEEEvEEEvvEEEEvNT_6ParamsE,@"STO_CUDA_ENTRY STV_DEFAULT"
_ZN7cutlass13device_kernelINS_4gemm6kernel13GemmUniversalIN4cute5tupleIJiiiiEEENS1_10collective13CollectiveMmaINS1_37MainloopSm90TmaGmmaWarpSpecializedFP8ILi17ENS5_IJNS4_1CILi2EEENSA_ILi1EEESC_EEENS1_35KernelTmaWarpSpecializedCooperativeEEENS5_IJNSA_ILi128EEENSA_ILi64EEESH_EEENS_12float_e4m3_tENS5_IJlSC_lEEESJ_SK_NS4_8TiledMMAINS4_8MMA_AtomIJNS4_4SM904GMMA30MMA_64x64x32_F32E4M3E4M3_SS_TNILNSO_7ScaleInE1ELSQ_1EEEEEENS4_6LayoutISD_NS5_IJSC_NSA_ILi0EEESU_EEEEENS5_IJNS4_10UnderscoreESX_SX_EEEEENS4_13SM90_TMA_LOADENS4_14ComposedLayoutINS4_7SwizzleILi2ELi4ELi3EEENS4_18smem_ptr_flag_bitsILi8EEENST_INS5_IJNSA_ILi8EEESH_EEENS5_IJSH_SC_EEEEEEEvNS4_8identityENS4_23SM90_TMA_LOAD_MULTICASTES1A_vS1B_EENS_8epilogue10collective18CollectiveEpilogueINS1E_22Sm90TmaWarpSpecializedILi2ELi2ELi16ELb0ELb0EEEJSI_NS5_IJSG_NSA_ILi32EEEEEESJ_SK_SJ_SK_NS1E_6fusion15FusionCallbacksIS1I_NS1L_17LinCombPerRowBiasISJ_fSJ_SJ_fLi16ELNS_15FloatRoundStyleE2EEESI_S1K_JEEES10_NS11_INS12_ILi1ELi4ELi3EEES15_NST_INS5_IJS16_S1J_EEENS5_IJS1J_SC_EEEEEEENS4_39AutoVectorizingCopyWithAssumedAlignmentILi128EEENS4_14SM90_TMA_STOREES1V_S1X_NS4_9Copy_AtomIJNS4_17SM90_U32x4_STSM_NENS_6half_tEEEEvEEEvvEEEEvNT_6ParamsE:
[----:B------:R-:W1:Y:S01]  /*0000*/  LDC R1, c[0x0][0x28] ;  /* 0x00000a00ff017b82 */ /* 0x000e620000000800 */
[----:B------:R-:W2:Y:S07]  /*0010*/  S2R R18, SR_TID.X ;  /* 0x0000000000127919 */ /* 0x000eae0000002100 */
[----:B------:R-:W3:Y:S01]  /*0020*/  LDC.64 R4, c[0x0][0x588] ;  /* 0x00016200ff047b82 */ /* 0x000ee20000000a00 */
[----:B------:R-:W-:Y:S01]  /*0030*/  ELECT P0, URZ, PT ;  /* 0x00000000003f782f */ /* 0x000fe20003800000 */
[----:B------:R-:W-:Y:S01]  /*0040*/  BSSY B0, `(.L_x_0) ;  /* 0x0000016000007945 */ /* 0x000fe20003800000 */
[----:B--2---:R-:W-:-:S02]  /*0050*/  SHF.R.U32.HI R0, RZ, 0x5, R18 ;  /* 0x00000005ff007819 */ /* 0x004fc40000011612 */
[----:B------:R-:W-:-:S03]  /*0060*/  SHF.R.U32.HI R6, RZ, 0x7, R18 ;  /* 0x00000007ff067819 */ /* 0x000fc60000011612 */
[----:B------:R-:W2:Y:S04]  /*0070*/  SHFL.IDX PT, R3, R0, RZ, 0x1f ;  /* 0x00001fff00037589 */ /* 0x000ea800000e0000 */
[----:B------:R4:W1:Y:S01]  /*0080*/  SHFL.IDX PT, R7, R6, RZ, 0x1f ;  /* 0x00001fff06077589 */ /* 0x00086200000e0000 */
[----:B--2---:R-:W-:Y:S02]  /*0090*/  ISETP.NE.OR P0, PT, R3, RZ, !P0 ;  /* 0x000000ff0300720c */ /* 0x004fe40004705670 */
[----:B------:R-:W-:-:S11]  /*00a0*/  SHF.R.S32.HI R2, RZ, 0x1f, R3 ;  /* 0x0000001fff027819 */ /* 0x000fd60000011403 */
[----:B-1-34-:R-:W-:Y:S05]  /*00b0*/  @P0 BRA `(.L_x_1) ;  /* 0x0000000000380947 */ /* 0x01afea0003800000 */
[----:B------:R-:W-:Y:S02]  /*00c0*/  ULDC.64 UR4, c[0x0][0x198] ;  /* 0x0000660000047ab9 */ /* 0x000fe40000000a00 */
[----:B------:R-:W-:Y:S02]  /*00d0*/  UIADD3 UR6, UP0, UR4, 0xf0, URZ ;  /* 0x000000f004067890 */ /* 0x000fe4000ff1e03f */
[----:B------:R-:W-:Y:S02]  /*00e0*/  UIADD3 UR8, UP1, UR4, 0x1f0, URZ ;  /* 0x000001f004087890 */ /* 0x000fe4000ff3e03f */
[----:B------:R-:W-:Y:S02]  /*00f0*/  UIADD3 UR10, UP2, UR4, 0x3f0, URZ ;  /* 0x000003f0040a7890 */ /* 0x000fe4000ff5e03f */
[----:B------:R-:W-:Y:S02]  /*0100*/  UIADD3 UR4, UP3, UR4, 0x4f0, URZ ;  /* 0x000004f004047890 */ /* 0x000fe4000ff7e03f */
[----:B------:R-:W-:-:S02]  /*0110*/  UIADD3.X UR7, URZ, UR5, URZ, UP0, !UPT ;  /* 0x000000053f077290 */ /* 0x000fc400087fe43f */
[----:B------:R-:W-:Y:S02]  /*0120*/  UIADD3.X UR9, URZ, UR5, URZ, UP1, !UPT ;  /* 0x000000053f097290 */ /* 0x000fe40008ffe43f */
[----:B------:R-:W-:Y:S02]  /*0130*/  UIADD3.X UR11, URZ, UR5, URZ, UP2, !UPT ;  /* 0x000000053f0b7290 */ /* 0x000fe400097fe43f */
[----:B------:R-:W-:-:S03]  /*0140*/  UIADD3.X UR5, URZ, UR5, URZ, UP3, !UPT ;  /* 0x000000053f057290 */ /* 0x000fc60009ffe43f */
[----:B------:R1:W-:Y:S02]  /*0150*/  UTMACCTL.PF [UR6] ;  /* 0x00000000060079b9 */ /* 0x0003e40008040000 */
[----:B------:R1:W-:Y:S02]  /*0160*/  UTMACCTL.PF [UR8] ;  /* 0x00000000080079b9 */ /* 0x0003e40008040000 */
[----:B------:R1:W-:Y:S02]  /*0170*/  UTMACCTL.PF [UR10] ;  /* 0x000000000a0079b9 */ /* 0x0003e40008040000 */
[----:B------:R1:W-:Y:S02]  /*0180*/  UTMACCTL.PF [UR4] ;  /* 0x00000000040079b9 */ /* 0x0003e40008040000 */
[----:B-1----:R-:W-:Y:S01]  /*0190*/  NOP ;  /* 0x0000000000007918 */ /* 0x002fe20000000000 */
.L_x_1:
[----:B------:R-:W-:Y:S05]  /*01a0*/  BSYNC B0 ;  /* 0x0000000000007941 */ /* 0x000fea0003800000 */
.L_x_0:
[----:B------:R-:W-:Y:S01]  /*01b0*/  ULDC.64 UR4, c[0x0][0x590] ;  /* 0x0001640000047ab9 */ /* 0x000fe20000000a00 */
[----:B------:R-:W-:Y:S01]  /*01c0*/  LEA.HI R2, R2, R3, RZ, 0x2 ;  /* 0x0000000302027211 */ /* 0x000fe200078f10ff */
[----:B------:R-:W-:Y:S01]  /*01d0*/  ULDC.64 UR38, c[0x0][0x208] ;  /* 0x0000820000267ab9 */ /* 0x000fe20000000a00 */
[----:B------:R-:W-:Y:S01]  /*01e0*/  ISETP.NE.U32.AND P1, PT, RZ, UR4, PT ;  /* 0x00000004ff007c0c */ /* 0x000fe2000bf25070 */
[----:B------:R-:W-:Y:S01]  /*01f0*/  IMAD.MOV.U32 R8, RZ, RZ, R4 ;  /* 0x000000ffff087224 */ /* 0x000fe200078e0004 */
[----:B------:R-:W-:Y:S01]  /*0200*/  LOP3.LUT R2, R2, 0xfffffffc, RZ, 0xc0, !PT ;  /* 0xfffffffc02027812 */ /* 0x000fe200078ec0ff */
[----:B------:R-:W-:Y:S01]  /*0210*/  IMAD.MOV.U32 R9, RZ, RZ, R5 ;  /* 0x000000ffff097224 */ /* 0x000fe200078e0005 */
[----:B------:R-:W-:-:S03]  /*0220*/  ISETP.NE.AND.EX P2, PT, RZ, UR5, PT, P1 ;  /* 0x00000005ff007c0c */ /* 0x000fc6000bf45310 */
[--C-:B------:R-:W-:Y:S01]  /*0230*/  IMAD.IADD R3, R3, 0x1, -R2.reuse ;  /* 0x0000000103037824 */ /* 0x100fe200078e0a02 */
[----:B------:R-:W-:-:S09]  /*0240*/  PRMT R2, RZ, 0x7610, R2 ;  /* 0x00007610ff027816 */ /* 0x000fd20000000002 */
[----:B------:R-:W-:Y:S05]  /*0250*/  @P2 BRA `(.L_x_2) ;  /* 0x0000000000302947 */ /* 0x000fea0003800000 */
[----:B------:R-:W-:Y:S02]  /*0260*/  ULDC.64 UR6, c[0x0][0x588] ;  /* 0x0001620000067ab9 */ /* 0x000fe40000000a00 */
[----:B------:R-:W-:-:S04]  /*0270*/  ISETP.NE.U32.AND P0, PT, RZ, UR6, PT ;  /* 0x00000006ff007c0c */ /* 0x000fc8000bf05070 */
[----:B------:R-:W-:-:S13]  /*0280*/  ISETP.NE.AND.EX P0, PT, RZ, UR7, PT, P0 ;  /* 0x00000007ff007c0c */ /* 0x000fda000bf05300 */
[----:B------:R-:W-:Y:S05]  /*0290*/  @!P0 BRA `(.L_x_3) ;  /* 0x0000000000108947 */ /* 0x000fea0003800000 */
[----:B------:R-:W2:Y:S02]  /*02a0*/  LDG.E R2, desc[UR38][R8.64] ;  /* 0x0000002608027981 */ /* 0x000ea4000c1e1900 */
[----:B--2---:R-:W-:Y:S01]  /*02b0*/  FSETP.NEU.AND P3, PT, R2, RZ, PT ;  /* 0x000000ff0200720b */ /* 0x004fe20003f6d000 */
[----:B------:R-:W-:Y:S01]  /*02c0*/  IMAD.MOV.U32 R2, RZ, RZ, 0x1 ;  /* 0x00000001ff027424 */ /* 0x000fe200078e00ff */
[----:B------:R-:W-:Y:S11]  /*02d0*/  BRA `(.L_x_2) ;  /* 0x0000000000107947 */ /* 0x000ff60003800000 */
.L_x_3:
[----:B------:R-:W-:Y:S01]  /*02e0*/  ULDC UR6, c[0x0][0x580] ;  /* 0x0001600000067ab9 */ /* 0x000fe20000000800 */
[----:B------:R-:W-:Y:S01]  /*02f0*/  IMAD.MOV.U32 R2, RZ, RZ, 0x1 ;  /* 0x00000001ff027424 */ /* 0x000fe200078e00ff */
[----:B------:R-:W-:Y:S02]  /*0300*/  FSETP.NEU.AND P3, PT, RZ, UR6, PT ;  /* 0x00000006ff007c0b */ /* 0x000fe4000bf6d000 */
[----:B------:R-:W-:-:S11]  /*0310*/  CS2R R8, SRZ ;  /* 0x0000000000087805 */ /* 0x000fd6000001ff00 */
.L_x_2:
[----:B------:R-:W-:Y:S01]  /*0320*/  ISETP.NE.U32.AND P0, PT, R8, RZ, PT ;  /* 0x000000ff0800720c */ /* 0x000fe20003f05070 */
[----:B------:R-:W-:Y:S01]  /*0330*/  IMAD.MOV.U32 R6, RZ, RZ, 0x1 ;  /* 0x00000001ff067424 */ /* 0x000fe200078e00ff */
[----:B------:R-:W-:Y:S02]  /*0340*/  ISETP.NE.AND.EX P1, PT, RZ, UR5, PT, P1 ;  /* 0x00000005ff007c0c */ /* 0x000fe4000bf25310 */
[----:B------:R-:W-:-:S13]  /*0350*/  ISETP.NE.AND.EX P0, PT, R9, RZ, PT, P0 ;  /* 0x000000ff0900720c */ /* 0x000fda0003f05300 */
[----:B------:R-:W-:Y:S05]  /*0360*/  @P0 BRA P1, `(.L_x_4) ;  /* 0x0000000000300947 */ /* 0x000fea0000800000 */
[----:B------:R-:W-:Y:S02]  /*0370*/  ISETP.NE.U32.AND P1, PT, RZ, UR4, PT ;  /* 0x00000004ff007c0c */ /* 0x000fe4000bf25070 */
[----:B------:R-:W-:Y:S02]  /*0380*/  ISETP.NE.U32.AND P0, PT, R8, RZ, PT ;  /* 0x000000ff0800720c */ /* 0x000fe40003f05070 */
[----:B------:R-:W-:Y:S02]  /*0390*/  ISETP.NE.AND.EX P1, PT, RZ, UR5, PT, P1 ;  /* 0x00000005ff007c0c */ /* 0x000fe4000bf25310 */
[----:B------:R-:W-:Y:S02]  /*03a0*/  PRMT R2, R2, 0x9910, RZ ;  /* 0x0000991002027816 */ /* 0x000fe400000000ff */
[----:B------:R-:W-:Y:S02]  /*03b0*/  ISETP.NE.AND.EX P0, PT, R9, RZ, PT, P0 ;  /* 0x000000ff0900720c */ /* 0x000fe40003f05300 */
[----:B------:R-:W-:-:S02]  /*03c0*/  ISETP.NE.AND P4, PT, R2, RZ, PT ;  /* 0x000000ff0200720c */ /* 0x000fc40003f85270 */
[----:B------:R-:W-:Y:S02]  /*03d0*/  SEL R9, RZ, 0xffffffff, P3 ;  /* 0xffffffffff097807 */ /* 0x000fe40001800000 */
[----:B------:R-:W-:-:S04]  /*03e0*/  SEL R2, RZ, 0xffffffff, P0 ;  /* 0xffffffffff027807 */ /* 0x000fc80000000000 */
[----:B------:R-:W-:-:S04]  /*03f0*/  @P1 SEL R9, R2, R9, !P4 ;  /* 0x0000000902091207 */ /* 0x000fc80006000000 */
[----:B------:R-:W-:-:S04]  /*0400*/  LOP3.LUT R9, R9, 0x1, RZ, 0xc0, !PT ;  /* 0x0000000109097812 */ /* 0x000fc800078ec0ff */
[----:B------:R-:W-:-:S04]  /*0410*/  ISETP.NE.U32.AND P0, PT, R9, 0x1, PT ;  /* 0x000000010900780c */ /* 0x000fc80003f05070 */
[----:B------:R-:W-:-:S09]  /*0420*/  SEL R6, RZ, 0x1, !P0 ;  /* 0x00000001ff067807 */ /* 0x000fd20004000000 */
.L_x_4:
[----:B------:R-:W1:Y:S02]  /*0430*/  SHFL.IDX PT, R2, R0, RZ, 0x1f ;  /* 0x00001fff00027589 */ /* 0x000e6400000e0000 */
[----:B-1----:R-:W-:-:S13]  /*0440*/  ISETP.NE.AND P0, PT, R2, RZ, PT ;  /* 0x000000ff0200720c */ /* 0x002fda0003f05270 */
[----:B------:R-:W-:Y:S05]  /*0450*/  @P0 BRA `(.L_x_5) ;  /* 0x0000000000cc0947 */ /* 0x000fea0003800000 */
[----:B------:R-:W-:Y:S01]  /*0460*/  ELECT P0, URZ, PT ;  /* 0x00000000003f782f */ /* 0x000fe20003800000 */
[----:B------:R-:W-:-:S12]  /*0470*/  BSSY B0, `(.L_x_5) ;  /* 0x0000031000007945 */ /* 0x000fd80003800000 */
[----:B------:R-:W-:Y:S05]  /*0480*/  @!P0 BRA `(.L_x_6) ;  /* 0x0000000000bc8947 */ /* 0x000fea0003800000 */
[----:B------:R-:W1:Y:S01]  /*0490*/  S2UR UR8, SR_CgaCtaId ;  /* 0x00000000000879c3 */ /* 0x000e620000008800 */
[----:B------:R-:W-:Y:S01]  /*04a0*/  UMOV UR4, 0x400 ;  /* 0x0000040000047882 */ /* 0x000fe20000000000 */
[----:B------:R-:W-:Y:S01]  /*04b0*/  UMOV UR5, 0x1 ;  /* 0x0000000100057882 */ /* 0x000fe20000000000 */
[----:B------:R-:W-:Y:S02]  /*04c0*/  UMOV UR6, 0x4 ;  /* 0x0000000400067882 */ /* 0x000fe40000000000 */
[----:B------:R-:W-:-:S04]  /*04d0*/  UIADD3 UR6, -UR6, 0x100000, URZ ;  /* 0x0010000006067890 */ /* 0x000fc8000fffe13f */
[----:B------:R-:W-:Y:S02]  /*04e0*/  USHF.L.U32 UR7, UR6, 0xb, URZ ;  /* 0x0000000b06077899 */ /* 0x000fe4000800063f */
[----:B------:R-:W-:Y:S02]  /*04f0*/  USHF.L.U32 UR6, UR6, 0x1, URZ ;  /* 0x0000000106067899 */ /* 0x000fe4000800063f */
[----:B-1----:R-:W-:Y:S02]  /*0500*/  ULEA UR8, UR8, UR4, 0x18 ;  /* 0x0000000408087291 */ /* 0x002fe4000f8ec03f */
[----:B------:R-:W-:-:S04]  /*0510*/  UIADD3 UR4, -UR5, 0x100000, URZ ;  /* 0x0010000005047890 */ /* 0x000fc8000fffe13f */
[----:B------:R-:W-:Y:S02]  /*0520*/  USHF.L.U32 UR5, UR4, 0xb, URZ ;  /* 0x0000000b04057899 */ /* 0x000fe4000800063f */
[----:B------:R-:W-:Y:S01]  /*0530*/  USHF.L.U32 UR4, UR4, 0x1, URZ ;  /* 0x0000000104047899 */ /* 0x000fe2000800063f */
[----:B------:R-:W1:Y:S11]  /*0540*/  FENCE.VIEW.ASYNC.S ;  /* 0x00000000000073c6 */ /* 0x000e760000000000 */
[----:B-1----:R1:W2:Y:S01]  /*0550*/  SYNCS.EXCH.64 URZ, [UR8], UR4 ;  /* 0x00000004083f75b2 */ /* 0x0022a20008000100 */
[----:B------:R1:W3:Y:S01]  /*0560*/  SYNCS.EXCH.64 URZ, [UR8+0x88], UR6 ;  /* 0x00008806083f75b2 */ /* 0x0002e20008000100 */
[----:B------:R1:W4:Y:S01]  /*0570*/  SYNCS.EXCH.64 URZ, [UR8+0x8], UR4 ;  /* 0x00000804083f75b2 */ /* 0x0003220008000100 */
[----:B------:R1:W1:Y:S01]  /*0580*/  SYNCS.EXCH.64 URZ, [UR8+0x90], UR6 ;  /* 0x00009006083f75b2 */ /* 0x0002620008000100 */
        /* <DEDUP_REMOVED lines=30> */
[----:B--234-:R-:W-:Y:S01]  /*0770*/  NOP ;  /* 0x0000000000007918 */ /* 0x01cfe20000000000 */
.L_x_6:
[----:B-1----:R-:W-:Y:S05]  /*0780*/  BSYNC B0 ;  /* 0x0000000000007941 */ /* 0x002fea0003800000 */
.L_x_5:
[----:B------:R-:W1:Y:S01]  /*0790*/  S2UR UR9, SR_CTAID.X ;  /* 0x00000000000979c3 */ /* 0x000e620000002500 */
[----:B------:R-:W2:Y:S01]  /*07a0*/  S2R R8, SR_CTAID.Y ;  /* 0x0000000000087919 */ /* 0x000ea20000002600 */
[----:B------:R-:W-:Y:S01]  /*07b0*/  ULDC UR4, c[0x0][0x150] ;  /* 0x0000540000047ab9 */ /* 0x000fe20000000800 */
[----:B------:R-:W-:Y:S01]  /*07c0*/  NOP ;  /* 0x0000000000007918 */ /* 0x000fe20000000000 */
[----:B------:R-:W3:Y:S04]  /*07d0*/  SHFL.IDX PT, R11, R0, RZ, 0x1f ;  /* 0x00001fff000b7589 */ /* 0x000ee800000e0000 */
[----:B------:R-:W4:Y:S01]  /*07e0*/  LDC R13, c[0x0][0x144] ;  /* 0x00005100ff0d7b82 */ /* 0x000f220000000800 */
[----:B-1----:R-:W-:-:S05]  /*07f0*/  I2FP.F32.U32 R10, UR9 ;  /* 0x00000009000a7c45 */ /* 0x002fca0008201000 */
[----:B------:R-:W-:Y:S01]  /*0800*/  FMUL R12, R10, UR4 ;  /* 0x000000040a0c7c20 */ /* 0x000fe20008400000 */
[----:B---3--:R-:W-:Y:S01]  /*0810*/  ISETP.NE.AND P0, PT, R11, RZ, PT ;  /* 0x000000ff0b00720c */ /* 0x008fe20003f05270 */
[----:B------:R-:W-:Y:S01]  /*0820*/  ULDC UR4, c[0x0][0x154] ;  /* 0x0000550000047ab9 */ /* 0x000fe20000000800 */
[----:B------:R-:W-:Y:S02]  /*0830*/  SHF.R.S32.HI R11, RZ, 0x1f, R18 ;  /* 0x0000001fff0b7819 */ /* 0x000fe40000011412 */
[----:B--2---:R-:W-:Y:S01]  /*0840*/  I2FP.F32.U32 R14, R8 ;  /* 0x00000008000e7245 */ /* 0x004fe20000201000 */
[----:B------:R-:W1:Y:S01]  /*0850*/  F2I.U32.TRUNC.NTZ R12, R12 ;  /* 0x0000000c000c7305 */ /* 0x000e62000020f000 */
[----:B------:R-:W-:-:S03]  /*0860*/  LEA.HI R11, R11, R18, RZ, 0x7 ;  /* 0x000000120b0b7211 */ /* 0x000fc600078f38ff */
[----:B------:R-:W-:Y:S01]  /*0870*/  FMUL R16, R14, UR4 ;  /* 0x000000040e107c20 */ /* 0x000fe20008400000 */
[----:B-1----:R-:W-:-:S04]  /*0880*/  IMAD.MOV R10, RZ, RZ, -R12 ;  /* 0x000000ffff0a7224 */ /* 0x002fc800078e0a0c */
[----:B----4-:R-:W-:Y:S01]  /*0890*/  IMAD R10, R13, R10, UR9 ;  /* 0x000000090d0a7e24 */ /* 0x010fe2000f8e020a */
[----:B------:R-:W-:Y:S06]  /*08a0*/  @P0 BRA `(.L_x_7) ;  /* 0x0000000000480947 */ /* 0x000fec0003800000 */
[----:B------:R-:W1:Y:S01]  /*08b0*/  S2UR UR5, SR_CgaCtaId ;  /* 0x00000000000579c3 */ /* 0x000e620000008800 */
[----:B------:R-:W-:Y:S01]  /*08c0*/  UMOV UR4, 0x400 ;  /* 0x0000040000047882 */ /* 0x000fe20000000000 */
[----:B------:R-:W-:Y:S01]  /*08d0*/  UMOV UR6, 0x20 ;  /* 0x0000002000067882 */ /* 0x000fe20000000000 */
[----:B------:R-:W-:Y:S01]  /*08e0*/  UMOV UR7, 0x100 ;  /* 0x0000010000077882 */ /* 0x000fe20000000000 */
[----:B------:R-:W-:Y:S01]  /*08f0*/  ELECT P0, URZ, PT ;  /* 0x00000000003f782f */ /* 0x000fe20003800000 */
[----:B-1----:R-:W-:Y:S02]  /*0900*/  ULEA UR8, UR5, UR4, 0x18 ;  /* 0x0000000405087291 */ /* 0x002fe4000f8ec03f */
[----:B------:R-:W-:-:S04]  /*0910*/  UIADD3 UR4, -UR6, 0x100000, URZ ;  /* 0x0010000006047890 */ /* 0x000fc8000fffe13f */
[----:B------:R-:W-:Y:S02]  /*0920*/  USHF.L.U32 UR5, UR4, 0xb, URZ ;  /* 0x0000000b04057899 */ /* 0x000fe4000800063f */
[----:B------:R-:W-:Y:S02]  /*0930*/  USHF.L.U32 UR4, UR4, 0x1, URZ ;  /* 0x0000000104047899 */ /* 0x000fe4000800063f */
[----:B------:R-:W-:-:S04]  /*0940*/  UIADD3 UR6, -UR7, 0x100000, URZ ;  /* 0x0010000007067890 */ /* 0x000fc8000fffe13f */
[----:B------:R-:W-:Y:S02]  /*0950*/  USHF.L.U32 UR7, UR6, 0xb, URZ ;  /* 0x0000000b06077899 */ /* 0x000fe4000800063f */
[----:B------:R-:W-:Y:S01]  /*0960*/  USHF.L.U32 UR6, UR6, 0x1, URZ ;  /* 0x0000000106067899 */ /* 0x000fe2000800063f */
[----:B------:R-:W1:Y:S03]  /*0970*/  FENCE.VIEW.ASYNC.S ;  /* 0x00000000000073c6 */ /* 0x000e660000000000 */
[----:B-1----:R1:W2:Y:S08]  /*0980*/  SYNCS.EXCH.64 URZ, [UR8+0x110], UR4 ;  /* 0x00011004083f75b2 */ /* 0x0022b00008000100 */
[----:B------:R1:W3:Y:S01]  /*0990*/  SYNCS.EXCH.64 URZ, [UR8+0x120], UR6 ;  /* 0x00012006083f75b2 */ /* 0x0002e20008000100 */
[----:B------:R1:W4:Y:S01]  /*09a0*/  SYNCS.EXCH.64 URZ, [UR8+0x118], UR4 ;  /* 0x00011804083f75b2 */ /* 0x0003220008000100 */
[----:B------:R1:W1:Y:S01]  /*09b0*/  SYNCS.EXCH.64 URZ, [UR8+0x128], UR6 ;  /* 0x00012806083f75b2 */ /* 0x0002620008000100 */
[----:B------:R-:W-:Y:S01]  /*09c0*/  NOP ;  /* 0x0000000000007918 */ /* 0x000fe20000000000 */
.L_x_7:
[----:B------:R-:W-:Y:S01]  /*09d0*/  LOP3.LUT R11, R11, 0xffffff80, RZ, 0xc0, !PT ;  /* 0xffffff800b0b7812 */ /* 0x000fe200078ec0ff */
[----:B------:R-:W5:Y:S01]  /*09e0*/  SHFL.IDX PT, R0, R0, RZ, 0x1f ;  /* 0x00001fff00007589 */ /* 0x000f6200000e0000 */
[----:B------:R-:W-:Y:S02]  /*09f0*/  SHF.R.S32.HI R15, RZ, 0x1f, R2 ;  /* 0x0000001fff0f7819 */ /* 0x000fe40000011402 */
[----:B------:R-:W-:Y:S01]  /*0a00*/  ELECT P0, URZ, PT ;  /* 0x00000000003f782f */ /* 0x000fe20003800000 */
[----:B------:R-:W2:Y:S01]  /*0a10*/  F2I.U32.TRUNC.NTZ R16, R16 ;  /* 0x0000001000107305 */ /* 0x000ea2000020f000 */
[----:B------:R-:W-:Y:S01]  /*0a20*/  IMAD.IADD R12, R18, 0x1, -R11 ;  /* 0x00000001120c7824 */ /* 0x000fe200078e0a0b */
[----:B------:R-:W-:Y:S01]  /*0a30*/  LEA.HI R15, R15, R2, RZ, 0x2 ;  /* 0x000000020f0f7211 */ /* 0x000fe200078f10ff */
[----:B-1----:R-:W-:Y:S01]  /*0a40*/  UMOV UR4, 0x20 ;  /* 0x0000002000047882 */ /* 0x002fe20000000000 */
[----:B------:R-:W-:Y:S01]  /*0a50*/  ISETP.NE.AND P4, PT, R3, RZ, PT ;  /* 0x000000ff0300720c */ /* 0x000fe20003f85270 */
[----:B------:R-:W-:Y:S01]  /*0a60*/  IMAD.MOV.U32 R23, RZ, RZ, 0x1 ;  /* 0x00000001ff177424 */ /* 0x000fe200078e00ff */
[----:B------:R-:W-:Y:S01]  /*0a70*/  SHF.R.S32.HI R11, RZ, 0x1f, R12 ;  /* 0x0000001fff0b7819 */ /* 0x000fe2000001140c */
[----:B------:R-:W-:Y:S01]  /*0a80*/  NOP ;  /* 0x0000000000007918 */ /* 0x000fe20000000000 */
[----:B------:R-:W-:Y:S01]  /*0a90*/  LOP3.LUT R15, R15, 0x3ffffffc, RZ, 0xc0, !PT ;  /* 0x3ffffffc0f0f7812 */ /* 0x000fe200078ec0ff */
[----:B------:R-:W-:Y:S01]  /*0aa0*/  UMOV UR42, 0x1 ;  /* 0x00000001002a7882 */ /* 0x000fe20000000000 */
[----:B------:R-:W-:-:S02]  /*0ab0*/  LEA.HI R11, R11, R12, RZ, 0x3 ;  /* 0x0000000c0b0b7211 */ /* 0x000fc400078f18ff */
[----:B------:R-:W-:Y:S01]  /*0ac0*/  ISETP.NE.AND P5, PT, R7, RZ, PT ;  /* 0x000000ff0700720c */ /* 0x000fe20003fa5270 */
[----:B------:R-:W-:Y:S01]  /*0ad0*/  IMAD.IADD R15, R2, 0x1, -R15 ;  /* 0x00000001020f7824 */ /* 0x000fe200078e0a0f */
[--C-:B------:R-:W-:Y:S01]  /*0ae0*/  SHF.R.S32.HI R13, RZ, 0x3, R11.reuse ;  /* 0x00000003ff0d7819 */ /* 0x100fe2000001140b */
[----:B------:R-:W1:Y:S01]  /*0af0*/  LDC R2, c[0x0][0x140] ;  /* 0x00005000ff027b82 */ /* 0x000e620000000800 */
[----:B------:R-:W-:Y:S01]  /*0b00*/  SHF.R.S32.HI R14, RZ, 0x1f, R11 ;  /* 0x0000001fff0e7819 */ /* 0x000fe2000001140b */
[----:B--2---:R-:W-:-:S03]  /*0b10*/  IMAD.MOV R24, RZ, RZ, -R16 ;  /* 0x000000ffff187224 */ /* 0x004fc600078e0a10 */
[----:B------:R-:W-:Y:S02]  /*0b20*/  LEA.HI R14, R14, R13, RZ, 0x2 ;  /* 0x0000000d0e0e7211 */ /* 0x000fe400078f10ff */
[----:B-----5:R-:W-:Y:S01]  /*0b30*/  ISETP.NE.OR P0, PT, R0, RZ, !P0 ;  /* 0x000000ff0000720c */ /* 0x020fe20004705670 */
[----:B------:R-:W2:Y:S01]  /*0b40*/  LDC R11, c[0x0][0x148] ;  /* 0x00005200ff0b7b82 */ /* 0x000ea20000000800 */
[----:B------:R-:W-:-:S05]  /*0b50*/  LOP3.LUT R14, R14, 0xfffffffc, RZ, 0xc0, !PT ;  /* 0xfffffffc0e0e7812 */ /* 0x000fca00078ec0ff */
[----:B------:R-:W-:-:S04]  /*0b60*/  IMAD.IADD R14, R13, 0x1, -R14 ;  /* 0x000000010d0e7824 */ /* 0x000fc800078e0a0e */
[----:B------:R-:W-:Y:S02]  /*0b70*/  IMAD R14, R15, 0x4, R14 ;  /* 0x000000040f0e7824 */ /* 0x000fe400078e020e */
[----:B------:R-:W-:Y:S01]  /*0b80*/  VOTEU.ALL UP0, P0 ;  /* 0x00000000003f7886 */ /* 0x000fe20000000000 */
[----:B------:R-:W-:Y:S02]  /*0b90*/  VOTEU.ALL UP1, P0 ;  /* 0x00000000003f7886 */ /* 0x000fe40000020000 */
[----:B------:R-:W-:Y:S02]  /*0ba0*/  LEA.HI R0, R14, R14, RZ, 0x1 ;  /* 0x0000000e0e007211 */ /* 0x000fe400078f08ff */
[----:B------:R-:W5:Y:S01]  /*0bb0*/  @!UP0 S2UR UR7, SR_CgaCtaId ;  /* 0x00000000000789c3 */ /* 0x000f620000008800 */
[----:B------:R-:W-:Y:S01]  /*0bc0*/  @!UP0 UMOV UR6, 0x400 ;  /* 0x0000040000068882 */ /* 0x000fe20000000000 */
[----:B------:R-:W-:Y:S01]  /*0bd0*/  LOP3.LUT R13, R0, 0xfffffffe, RZ, 0xc0, !PT ;  /* 0xfffffffe000d7812 */ /* 0x000fe200078ec0ff */
[----:B------:R-:W-:-:S04]  /*0be0*/  @!UP0 UIADD3 UR4, -UR4, 0x100000, URZ ;  /* 0x0010000004048890 */ /* 0x000fc8000fffe13f */
[----:B------:R-:W-:Y:S02]  /*0bf0*/  @!UP0 USHF.L.U32 UR5, UR4, 0xb, URZ ;  /* 0x0000000b04058899 */ /* 0x000fe4000800063f */
[----:B------:R-:W-:Y:S01]  /*0c00*/  @!UP0 USHF.L.U32 UR4, UR4, 0x1, URZ ;  /* 0x0000000104048899 */ /* 0x000fe2000800063f */
[----:B-1----:R-:W-:Y:S01]  /*0c10*/  ISETP.EQ.U32.AND P3, PT, R2, 0x1, PT ;  /* 0x000000010200780c */ /* 0x002fe20003f62070 */
[----:B------:R-:W-:-:S05]  /*0c20*/  IMAD.IADD R13, R14, 0x1, -R13 ;  /* 0x000000010e0d7824 */ /* 0x000fca00078e0a0d */
[----:B------:R-:W-:Y:S01]  /*0c30*/  ISETP.NE.AND P1, PT, R13, R10, PT ;  /* 0x0000000a0d00720c */ /* 0x000fe20003f25270 */
[----:B------:R-:W-:-:S05]  /*0c40*/  IMAD.SHL.U32 R13, R14, 0x4, RZ ;  /* 0x000000040e0d7824 */ /* 0x000fca00078e00ff */
[----:B------:R-:W-:Y:S01]  /*0c50*/  LOP3.LUT R22, R14, 0xc, R13, 0x78, !PT ;  /* 0x0000000c0e167812 */ /* 0x000fe200078e780d */
[----:B--2---:R-:W-:Y:S02]  /*0c60*/  IMAD R13, R11, R24, R8 ;  /* 0x000000180b0d7224 */ /* 0x004fe400078e0208 */
[----:B------:R-:W-:Y:S01]  /*0c70*/  VIADD R14, R7, 0xffffffff ;  /* 0xffffffff070e7836 */ /* 0x000fe20000000000 */
[----:B-----5:R-:W-:-:S03]  /*0c80*/  @!UP0 ULEA UR6, UR7, UR6, 0x18 ;  /* 0x0000000607068291 */ /* 0x020fc6000f8ec03f */
[----:B------:R-:W-:Y:S01]  /*0c90*/  @P1 LEA.HI R0, R22, R22, RZ, 0x1 ;  /* 0x0000001616001211 */ /* 0x000fe200078f08ff */
[----:B------:R-:W-:Y:S01]  /*0ca0*/  VOTEU.ALL UP0, P0 ;  /* 0x00000000003f7886 */ /* 0x000fe20000000000 */
[----:B------:R-:W-:Y:S02]  /*0cb0*/  LOP3.LUT P0, RZ, R12, 0x7, RZ, 0xc0, !PT ;  /* 0x000000070cff7812 */ /* 0x000fe4000780c0ff */
[----:B------:R-:W-:Y:S02]  /*0cc0*/  @P1 SHF.R.S32.HI R0, RZ, 0x1, R0 ;  /* 0x00000001ff001819 */ /* 0x000fe40000011400 */
[----:B------:R-:W-:Y:S02]  /*0cd0*/  ISETP.LT.U32.AND P0, PT, R22, 0x2, !P0 ;  /* 0x000000021600780c */ /* 0x000fe40004701070 */
[----:B------:R-:W-:Y:S02]  /*0ce0*/  @P1 ISETP.NE.AND P6, PT, R0, R13, PT ;  /* 0x0000000d0000120c */ /* 0x000fe40003fc5270 */
[----:B------:R-:W-:Y:S01]  /*0cf0*/  SEL R0, RZ, 0x1, !P0 ;  /* 0x00000001ff007807 */ /* 0x000fe20004000000 */
[----:B------:R-:W1:Y:S02]  /*0d00*/  FENCE.VIEW.ASYNC.S ;  /* 0x00000000000073c6 */ /* 0x000e640000000000 */
[----:B-1----:R1:W2:Y:S01]  /*0d10*/  @!UP0 SYNCS.EXCH.64 URZ, [UR6+0x130], UR4 ;  /* 0x00013004063f85b2 */ /* 0x0022a20008000100 */
[----:B------:R-:W-:-:S02]  /*0d20*/  @P1 SEL R23, RZ, 0x1, P6 ;  /* 0x00000001ff171807 */ /* 0x000fc40003000000 */
[C---:B------:R-:W-:Y:S02]  /*0d30*/  ISETP.EQ.OR P1, PT, R3.reuse, 0x3, !P4 ;  /* 0x000000030300780c */ /* 0x040fe40006722670 */
[----:B------:R-:W-:Y:S02]  /*0d40*/  ISETP.EQ.AND P6, PT, R3, 0x2, !P5 ;  /* 0x000000020300780c */ /* 0x000fe40006fc2270 */
[----:B------:R-:W-:Y:S02]  /*0d50*/  ISETP.EQ.AND P1, PT, R7, RZ, P1 ;  /* 0x000000ff0700720c */ /* 0x000fe40000f22270 */
[----:B------:R-:W-:Y:S02]  /*0d60*/  ISETP.GE.U32.AND P0, PT, R14, 0x2, PT ;  /* 0x000000020e00780c */ /* 0x000fe40003f06070 */
[----:B------:R-:W-:Y:S02]  /*0d70*/  SEL R2, RZ, 0x1, !P6 ;  /* 0x00000001ff027807 */ /* 0x000fe40007000000 */
[----:B------:R-:W-:-:S02]  /*0d80*/  SEL R19, RZ, 0x1, !P1 ;  /* 0x00000001ff137807 */ /* 0x000fc40004800000 */
[----:B------:R-:W-:Y:S01]  /*0d90*/  LOP3.LUT R23, R23, R0, RZ, 0xc0, !PT ;  /* 0x0000000017177212 */ /* 0x000fe200078ec0ff */
[----:B------:R1:W1:Y:S01]  /*0da0*/  @!UP1 SYNCS.EXCH.64 URZ, [UR6+0x138], UR4 ;  /* 0x00013804063f95b2 */ /* 0x0002620008000100 */
[----:B------:R-:W-:Y:S01]  /*0db0*/  SEL R0, R2, 0x2, P0 ;  /* 0x0000000202007807 */ /* 0x000fe20000000000 */
[----:B------:R-:W-:Y:S01]  /*0dc0*/  NOP ;  /* 0x0000000000007918 */ /* 0x000fe20000000000 */
[----:B------:R-:W-:Y:S01]  /*0dd0*/  SEL R19, R19, 0x2, P0 ;  /* 0x0000000213137807 */ /* 0x000fe20000000000 */
[----:B------:R-:W-:Y:S06]  /*0de0*/  @!P3 BRA `(.L_x_8) ;  /* 0x000000000008b947 */ /* 0x000fec0003800000 */
[----:B-1234-:R-:W-:Y:S01]  /*0df0*/  UCGABAR_ARV ;  /* 0x00000000000079c7 */ /* 0x01efe20008000000 */
[----:B------:R-:W-:Y:S05]  /*0e00*/  BRA `(.L_x_9) ;  /* 0x0000000000047947 */ /* 0x000fea0003800000 */
.L_x_8:
[----:B-1234-:R-:W-:Y:S01]  /*0e10*/  NOP ;  /* 0x0000000000007918 */ /* 0x01efe20000000000 */
.L_x_9:
[----:B------:R-:W1:Y:S01]  /*0e20*/  LDC R2, c[0x0][0x904] ;  /* 0x00024100ff027b82 */ /* 0x000e620000000800 */
[----:B------:R-:W-:Y:S02]  /*0e30*/  IMAD.U32 R12, RZ, RZ, UR9 ;  /* 0x00000009ff0c7e24 */ /* 0x000fe4000f8e00ff */
[----:B------:R-:W-:Y:S01]  /*0e40*/  IMAD.MOV.U32 R13, RZ, RZ, RZ ;  /* 0x000000ffff0d7224 */ /* 0x000fe200078e00ff */
[----:B-1----:R-:W-:-:S04]  /*0e50*/  ISETP.NE.AND P1, PT, R2, 0x1, PT ;  /* 0x000000010200780c */ /* 0x002fc80003f25270 */
[----:B------:R-:W-:-:S09]  /*0e60*/  P2R R7, PR, RZ, 0x2 ;  /* 0x00000002ff077803 */ /* 0x000fd20000000000 */
[----:B------:R-:W1:Y:S01]  /*0e70*/  @P1 LDC R17, c[0x0][0x10] ;  /* 0x00000400ff111b82 */ /* 0x000e620000000800 */
[----:B------:R-:W-:Y:S02]  /*0e80*/  @P1 IMAD.MOV.U32 R9, RZ, RZ, RZ ;  /* 0x000000ffff091224 */ /* 0x000fe400078e00ff */
[----:B------:R-:W-:-:S05]  /*0e90*/  @P1 IMAD.MOV.U32 R15, RZ, RZ, RZ ;  /* 0x000000ffff0f1224 */ /* 0x000fca00078e00ff */
[----:B------:R-:W2:Y:S01]  /*0ea0*/  @!P1 LDC R7, c[0x0][0xc] ;  /* 0x00000300ff079b82 */ /* 0x000ea20000000800 */
[----:B------:R-:W-:Y:S01]  /*0eb0*/  ULDC UR4, c[0x0][0xc] ;  /* 0x0000030000047ab9 */ /* 0x000fe20000000800 */
[----:B------:R-:W-:Y:S01]  /*0ec0*/  ULDC UR5, c[0x0][0x10] ;  /* 0x0000040000057ab9 */ /* 0x000fe20000000800 */
[----:B------:R-:W-:Y:S01]  /*0ed0*/  ULDC UR6, c[0x0][0x14] ;  /* 0x0000050000067ab9 */ /* 0x000fe20000000800 */
[----:B------:R-:W-:-:S04]  /*0ee0*/  UIMAD.WIDE.U32 UR4, UR4, UR5, URZ ;  /* 0x00000005040472a5 */ /* 0x000fc8000f8e003f */
[----:B------:R-:W-:Y:S02]  /*0ef0*/  UIMAD.WIDE.U32 UR36, UR4, UR6, URZ ;  /* 0x00000006042472a5 */ /* 0x000fe4000f8e003f */
[----:B------:R-:W-:-:S04]  /*0f00*/  UIMAD UR40, UR5, UR6, URZ ;  /* 0x00000006052872a4 */ /* 0x000fc8000f8e023f */
[----:B------:R-:W-:Y:S01]  /*0f10*/  UIADD3 UR40, UR37, UR40, URZ ;  /* 0x0000002825287290 */ /* 0x000fe2000fffe03f */
[----:B-1----:R-:W-:-:S04]  /*0f20*/  @P1 IMAD.WIDE.U32 R16, R17, UR9, R8 ;  /* 0x0000000911101c25 */ /* 0x002fc8000f8e0008 */
[----:B------:R-:W-:Y:S02]  /*0f30*/  @P1 IMAD.IADD R17, R17, 0x1, R15 ;  /* 0x0000000111111824 */ /* 0x000fe400078e020f */
[----:B--2---:R-:W-:-:S04]  /*0f40*/  @!P1 IMAD.WIDE.U32 R12, R8, R7, R12 ;  /* 0x00000007080c9225 */ /* 0x004fc800078e000c */
[----:B------:R-:W-:Y:S02]  /*0f50*/  @!P1 IMAD.MOV.U32 R16, RZ, RZ, R12 ;  /* 0x000000ffff109224 */ /* 0x000fe400078e000c */
[----:B------:R-:W-:Y:S01]  /*0f60*/  @!P1 IMAD.MOV.U32 R17, RZ, RZ, R13 ;  /* 0x000000ffff119224 */ /* 0x000fe200078e000d */
[----:B------:R-:W-:Y:S06]  /*0f70*/  @!P3 BRA `(.L_x_10) ;  /* 0x00000000000cb947 */ /* 0x000fec0003800000 */
[----:B------:R-:W-:Y:S01]  /*0f80*/  UCGABAR_WAIT ;  /* 0x0000000000007dc7 */ /* 0x000fe20008000000 */
[----:B------:R-:W-:Y:S01]  /*0f90*/  CCTL.IVALL ;  /* 0x00000000ff00798f */ /* 0x000fe20002000000 */
[----:B------:R-:W-:Y:S05]  /*0fa0*/  BRA `(.L_x_11) ;  /* 0x0000000000047947 */ /* 0x000fea0003800000 */
.L_x_10:
[----:B------:R-:W-:Y:S06]  /*0fb0*/  BAR.SYNC.DEFER_BLOCKING 0x0 ;  /* 0x0000000000007b1d */ /* 0x000fec0000010000 */
.L_x_11:
[----:B------:R-:W1:Y:S01]  /*0fc0*/  S2UR UR41, SR_CgaCtaId ;  /* 0x00000000002979c3 */ /* 0x000e620000008800 */
[----:B------:R-:W-:Y:S05]  /*0fd0*/  @!P5 BRA `(.L_x_12) ;  /* 0x000000400050d947 */ /* 0x000fea0003800000 */
[----:B------:R-:W-:-:S13]  /*0fe0*/  ISETP.GT.U32.AND P0, PT, R14, 0x1, PT ;  /* 0x000000010e00780c */ /* 0x000fda0003f04070 */
[----:B-1----:R-:W-:Y:S05]  /*0ff0*/  @P0 EXIT ;  /* 0x000000000000094d */ /* 0x002fea0003800000 */
[----:B------:R-:W-:Y:S01]  /*1000*/  ULDC.64 UR4, c[0x0][0x8f8] ;  /* 0x00023e0000047ab9 */ /* 0x000fe20000000a00 */
[----:B------:R-:W-:Y:S01]  /*1010*/  UMOV UR47, 0xffffffff ;  /* 0xffffffff002f7882 */ /* 0x000fe20000000000 */
[----:B------:R-:W-:Y:S01]  /*1020*/  ISETP.GE.U32.AND P0, PT, R16, UR4, PT ;  /* 0x0000000410007c0c */ /* 0x000fe2000bf06070 */
[----:B------:R-:W-:Y:S01]  /*1030*/  IMAD.MOV.U32 R94, RZ, RZ, -0x1 ;  /* 0xffffffffff5e7424 */ /* 0x000fe200078e00ff */
[----:B------:R-:W-:Y:S01]  /*1040*/  PRMT R56, RZ, 0x7610, R56 ;  /* 0x00007610ff387816 */ /* 0x000fe20000000038 */
[----:B------:R-:W-:Y:S01]  /*1050*/  IMAD.MOV.U32 R93, RZ, RZ, -0x1 ;  /* 0xffffffffff5d7424 */ /* 0x000fe200078e00ff */
[----:B------:R-:W-:Y:S02]  /*1060*/  ISETP.GE.U32.AND.EX P0, PT, R17, UR5, PT, P0 ;  /* 0x0000000511007c0c */ /* 0x000fe4000bf06100 */
[----:B------:R-:W-:-:S11]  /*1070*/  PRMT R3, RZ, 0x7610, R3 ;  /* 0x00007610ff037816 */ /* 0x000fd60000000003 */
[----:B------:R-:W-:Y:S05]  /*1080*/  @P0 BRA `(.L_x_13) ;  /* 0x0000000400280947 */ /* 0x000fea0003800000 */
[----:B------:R-:W1:Y:S01]  /*1090*/  LDC.64 R20, c[0x0][0x8d0] ;  /* 0x00023400ff147b82 */ /* 0x000e620000000a00 */
[----:B------:R-:W-:Y:S02]  /*10a0*/  IMAD.MOV.U32 R4, RZ, RZ, R16 ;  /* 0x000000ffff047224 */ /* 0x000fe400078e0010 */
[----:B------:R-:W-:-:S05]  /*10b0*/  IMAD.MOV.U32 R5, RZ, RZ, R17 ;  /* 0x000000ffff057224 */ /* 0x000fca00078e0011 */
[----:B------:R-:W2:Y:S08]  /*10c0*/  LDC R14, c[0x0][0x8d8] ;  /* 0x00023600ff0e7b82 */ /* 0x000eb00000000800 */
[----:B------:R-:W3:Y:S01]  /*10d0*/  LDC.64 R26, c[0x0][0x8c8] ;  /* 0x00023200ff1a7b82 */ /* 0x000ee20000000a00 */
[----:B-1----:R-:W-:-:S04]  /*10e0*/  ISETP.NE.U32.AND P0, PT, R20, RZ, PT ;  /* 0x000000ff1400720c */ /* 0x002fc80003f05070 */
[----:B------:R-:W-:-:S13]  /*10f0*/  ISETP.NE.AND.EX P0, PT, R21, RZ, PT, P0 ;  /* 0x000000ff1500720c */ /* 0x000fda0003f05300 */
[----:B--23--:R-:W-:Y:S05]  /*1100*/  @!P0 BRA `(.L_x_14) ;  /* 0x0000000000288947 */ /* 0x00cfea0003800000 */
[----:B------:R-:W1:Y:S02]  /*1110*/  LDC R3, c[0x0][0x8dc] ;  /* 0x00023700ff037b82 */ /* 0x000e640000000800 */
[----:B-1----:R-:W-:-:S05]  /*1120*/  IADD3 R3, P0, R16, R3, RZ ;  /* 0x0000000310037210 */ /* 0x002fca0007f1e0ff */
[----:B------:R-:W-:-:S04]  /*1130*/  IMAD.X R15, RZ, RZ, R17, P0 ;  /* 0x000000ffff0f7224 */ /* 0x000fc800000e0611 */
[----:B------:R-:W-:-:S04]  /*1140*/  IMAD.WIDE.U32 R4, R15, R20, RZ ;  /* 0x000000140f047225 */ /* 0x000fc800078e00ff */
[----:B------:R-:W-:-:S04]  /*1150*/  IMAD.WIDE.U32 R6, P0, R3, R21, R4 ;  /* 0x0000001503067225 */ /* 0x000fc80007800004 */
[----:B------:R-:W-:-:S04]  /*1160*/  IMAD.WIDE.U32 R4, R3, R20, RZ ;  /* 0x0000001403047225 */ /* 0x000fc800078e00ff */
[----:B------:R-:W-:Y:S01]  /*1170*/  IMAD.X R13, RZ, RZ, RZ, P0 ;  /* 0x000000ffff0d7224 */ /* 0x000fe200000e06ff */
[----:B------:R-:W-:Y:S01]  /*1180*/  IADD3 RZ, P0, R5, R6, RZ ;  /* 0x0000000605ff7210 */ /* 0x000fe20007f1e0ff */
[----:B------:R-:W-:-:S04]  /*1190*/  IMAD.MOV.U32 R12, RZ, RZ, R7 ;  /* 0x000000ffff0c7224 */ /* 0x000fc800078e0007 */
[----:B------:R-:W-:-:S08]  /*11a0*/  IMAD.WIDE.U32.X R4, R15, R21, R12, P0 ;  /* 0x000000150f047225 */ /* 0x000fd000000e040c */
.L_x_14:
[----:B------:R-:W1:Y:S01]  /*11b0*/  LDC.64 R28, c[0x0][0x8e8] ;  /* 0x00023a00ff1c7b82 */ /* 0x000e620000000a00 */
[-CC-:B------:R-:W-:Y:S01]  /*11c0*/  SHF.R.U64 R30, R4, R14.reuse, R5.reuse ;  /* 0x0000000e041e7219 */ /* 0x180fe20000001205 */
[----:B------:R-:W-:Y:S01]  /*11d0*/  ULDC UR4, c[0x0][0x900] ;  /* 0x0002400000047ab9 */ /* 0x000fe20000000800 */
[----:B------:R-:W-:Y:S01]  /*11e0*/  SHF.R.U32.HI R3, RZ, R14, R5 ;  /* 0x0000000eff037219 */ /* 0x000fe20000011605 */
[----:B------:R-:W-:Y:S01]  /*11f0*/  IMAD R25, R11, R24, R8 ;  /* 0x000000180b197224 */ /* 0x000fe200078e0208 */
[----:B------:R-:W-:-:S03]  /*1200*/  IADD3 R7, P0, RZ, -R30, RZ ;  /* 0x8000001eff077210 */ /* 0x000fc60007f1e0ff */
[----:B------:R-:W2:Y:S02]  /*1210*/  LDC R20, c[0x0][0x8c0] ;  /* 0x00023000ff147b82 */ /* 0x000ea40000000800 */
[----:B------:R-:W-:Y:S02]  /*1220*/  IMAD.X R3, RZ, RZ, ~R3, P0 ;  /* 0x000000ffff037224 */ /* 0x000fe400000e0e03 */
[----:B------:R-:W-:-:S04]  /*1230*/  IMAD.WIDE.U32 R4, R7, R26, R16 ;  /* 0x0000001a07047225 */ /* 0x000fc800078e0010 */
[----:B------:R-:W3:Y:S01]  /*1240*/  LDC R14, c[0x0][0x8b0] ;  /* 0x00022c00ff0e7b82 */ /* 0x000ee20000000800 */
[----:B------:R-:W-:-:S04]  /*1250*/  IMAD R6, R3, R26, RZ ;  /* 0x0000001a03067224 */ /* 0x000fc800078e02ff */
[----:B------:R-:W-:-:S03]  /*1260*/  IMAD R3, R7, R27, R6 ;  /* 0x0000001b07037224 */ /* 0x000fc600078e0206 */
[----:B------:R-:W4:Y:S01]  /*1270*/  LDC R26, c[0x0][0x8a8] ;  /* 0x00022a00ff1a7b82 */ /* 0x000f220000000800 */
[----:B------:R-:W-:Y:S01]  /*1280*/  IMAD.IADD R3, R5, 0x1, R3 ;  /* 0x0000000105037824 */ /* 0x000fe200078e0203 */
[----:B-1----:R-:W-:-:S04]  /*1290*/  ISETP.NE.U32.AND P0, PT, R28, RZ, PT ;  /* 0x000000ff1c00720c */ /* 0x002fc80003f05070 */
[----:B------:R-:W-:Y:S02]  /*12a0*/  ISETP.NE.AND.EX P0, PT, R29, RZ, PT, P0 ;  /* 0x000000ff1d00720c */ /* 0x000fe40003f05300 */
[----:B------:R-:W1:Y:S01]  /*12b0*/  LDC R13, c[0x0][0x8f0] ;  /* 0x00023c00ff0d7b82 */ /* 0x000e620000000800 */
[-CC-:B--2---:R-:W-:Y:S02]  /*12c0*/  SHF.R.U64 R12, R4, R20.reuse, R3.reuse ;  /* 0x00000014040c7219 */ /* 0x184fe40000001203 */
[----:B------:R-:W-:-:S05]  /*12d0*/  SHF.R.U32.HI R3, RZ, R20, R3 ;  /* 0x00000014ff037219 */ /* 0x000fca0000011603 */
[----:B------:R-:W2:Y:S01]  /*12e0*/  LDC R15, c[0x0][0x8e0] ;  /* 0x00023800ff0f7b82 */ /* 0x000ea20000000800 */
[-CC-:B---3--:R-:W-:Y:S02]  /*12f0*/  SHF.R.U64 R20, R12, R14.reuse, R3.reuse ;  /* 0x0000000e0c147219 */ /* 0x188fe40000001203 */
[----:B------:R-:W-:Y:S01]  /*1300*/  SHF.R.U32.HI R4, RZ, R14, R3 ;  /* 0x0000000eff047219 */ /* 0x000fe20000011603 */
[----:B------:R-:W-:-:S03]  /*1310*/  IMAD.MOV.U32 R3, RZ, RZ, -0x1 ;  /* 0xffffffffff037424 */ /* 0x000fc600078e00ff */
[--C-:B------:R-:W-:Y:S01]  /*1320*/  SHF.R.U64 R14, R20, UR4, R4.reuse ;  /* 0x00000004140e7c19 */ /* 0x100fe20008001204 */
[----:B------:R-:W3:Y:S01]  /*1330*/  LDC R21, c[0x0][0x8b8] ;  /* 0x00022e00ff157b82 */ /* 0x000ee20000000800 */
[----:B------:R-:W-:Y:S02]  /*1340*/  SHF.L.U32 R3, R3, UR4, RZ ;  /* 0x0000000403037c19 */ /* 0x000fe400080006ff */
[----:B------:R-:W-:Y:S01]  /*1350*/  SHF.R.U32.HI R5, RZ, UR4, R4 ;  /* 0x00000004ff057c19 */ /* 0x000fe20008011604 */
[----:B------:R-:W-:Y:S01]  /*1360*/  IMAD.MOV.U32 R4, RZ, RZ, R14 ;  /* 0x000000ffff047224 */ /* 0x000fe200078e000e */
[----:B------:R-:W-:Y:S01]  /*1370*/  LOP3.LUT R3, RZ, R3, RZ, 0x33, !PT ;  /* 0x00000003ff037212 */ /* 0x000fe200078e33ff */
[----:B----4-:R-:W-:Y:S06]  /*1380*/  @!P0 BRA `(.L_x_15) ;  /* 0x0000000000288947 */ /* 0x010fec0003800000 */
[----:B------:R-:W4:Y:S02]  /*1390*/  LDC R9, c[0x0][0x8f4] ;  /* 0x00023d00ff097b82 */ /* 0x000f240000000800 */
[----:B----4-:R-:W-:-:S05]  /*13a0*/  IADD3 R9, P0, R14, R9, RZ ;  /* 0x000000090e097210 */ /* 0x010fca0007f1e0ff */
        /* <DEDUP_REMOVED lines=8> */
.L_x_15:
[----:B-1----:R-:W-:Y:S01]  /*1430*/  SHF.R.U64 R4, R4, R13, R5 ;  /* 0x0000000d04047219 */ /* 0x002fe20000001205 */
[----:B------:R-:W-:Y:S01]  /*1440*/  USHF.L.U32 UR4, UR42, UR4, URZ ;  /* 0x000000042a047299 */ /* 0x000fe2000800063f */
[----:B------:R-:W-:Y:S01]  /*1450*/  LOP3.LUT R3, R20, R3, RZ, 0xc0, !PT ;  /* 0x0000000314037212 */ /* 0x000fe200078ec0ff */
[----:B------:R-:W-:Y:S01]  /*1460*/  VIADD R5, R26, 0xffffffff ;  /* 0xffffffff1a057836 */ /* 0x000fe20000000000 */
[----:B------:R-:W-:Y:S01]  /*1470*/  SEL R10, R10, R25, !P1 ;  /* 0x000000190a0a7207 */ /* 0x000fe20004800000 */
[----:B------:R-:W-:Y:S01]  /*1480*/  IMAD.MOV R6, RZ, RZ, -R4 ;  /* 0x000000ffff067224 */ /* 0x000fe200078e0a04 */
[----:B------:R-:W-:Y:S01]  /*1490*/  R2UR UR47, R30 ;  /* 0x000000001e2f72ca */ /* 0x000fe200000e0000 */
[----:B------:R-:W-:Y:S01]  /*14a0*/  IMAD R7, R4, UR4, R3 ;  /* 0x0000000404077c24 */ /* 0x000fe2000f8e0203 */
[----:B------:R-:W-:Y:S01]  /*14b0*/  LOP3.LUT R5, R12, R5, RZ, 0xc0, !PT ;  /* 0x000000050c057212 */ /* 0x000fe200078ec0ff */
[----:B--2---:R-:W-:Y:S02]  /*14c0*/  IMAD R3, R6, R15, R14 ;  /* 0x0000000f06037224 */ /* 0x004fe400078e020e */
[----:B---3--:R-:W-:-:S02]  /*14d0*/  IMAD R10, R7, R21, R10 ;  /* 0x00000015070a7224 */ /* 0x008fc400078e020a */
[----:B------:R-:W-:Y:S02]  /*14e0*/  IMAD R3, R3, R26, R5 ;  /* 0x0000001a03037224 */ /* 0x000fe400078e0205 */
[----:B------:R-:W-:-:S03]  /*14f0*/  IMAD.MOV.U32 R4, RZ, RZ, 0x1 ;  /* 0x00000001ff047424 */ /* 0x000fc600078e00ff */
[----:B------:R-:W-:Y:S02]  /*1500*/  SEL R93, R3, R10, !P1 ;  /* 0x0000000a035d7207 */ /* 0x000fe40004800000 */
[----:B------:R-:W-:Y:S02]  /*1510*/  SEL R94, R10, R3, !P1 ;  /* 0x000000030a5e7207 */ /* 0x000fe40004800000 */
[----:B------:R-:W-:-:S07]  /*1520*/  PRMT R3, R4, 0x7610, R3 ;  /* 0x0000761004037816 */ /* 0x000fce0000000003 */
.L_x_13:
[----:B------:R-:W-:-:S08]  /*1530*/  NOP ;  /* 0x0000000000007918 */ /* 0x000fd00000000000 */
[----:B------:R-:W1:Y:S02]  /*1540*/  USETMAXREG.TRY_ALLOC.CTAPOOL UP0, 0xe8 ;  /* 0x000000e8000079c8 */ /* 0x000e640008000600 */
[----:B-1----:R-:W-:-:S13]  /*1550*/  PLOP3.LUT P0, PT, PT, PT, UP0, 0x80, 0x0 ;  /* 0x000000000000781c */ /* 0x002fda0003f0f008 */
[----:B------:R-:W-:Y:S05]  /*1560*/  @!P0 BRA `(.L_x_13) ;  /* 0xfffffffc00f08947 */ /* 0x000fea000383ffff */
[----:B------:R-:W-:Y:S02]  /*1570*/  ULDC.64 UR4, c[0x0][0x590] ;  /* 0x0001640000047ab9 */ /* 0x000fe40000000a00 */
[----:B------:R-:W-:-:S04]  /*1580*/  ISETP.NE.U32.AND P0, PT, RZ, UR4, PT ;  /* 0x00000004ff007c0c */ /* 0x000fc8000bf05070 */
[----:B------:R-:W-:-:S13]  /*1590*/  ISETP.NE.AND.EX P0, PT, RZ, UR5, PT, P0 ;  /* 0x00000005ff007c0c */ /* 0x000fda000bf05300 */
[----:B------:R-:W-:Y:S05]  /*15a0*/  @P0 BRA `(.L_x_16) ;  /* 0x00000000002c0947 */ /* 0x000fea0003800000 */
[----:B------:R-:W-:Y:S02]  /*15b0*/  ULDC.64 UR4, c[0x0][0x588] ;  /* 0x0001620000047ab9 */ /* 0x000fe40000000a00 */
[----:B------:R-:W-:-:S04]  /*15c0*/  ISETP.NE.U32.AND P0, PT, RZ, UR4, PT ;  /* 0x00000004ff007c0c */ /* 0x000fc8000bf05070 */
[----:B------:R-:W-:-:S13]  /*15d0*/  ISETP.NE.AND.EX P0, PT, RZ, UR5, PT, P0 ;  /* 0x00000005ff007c0c */ /* 0x000fda000bf05300 */
[----:B------:R-:W-:Y:S05]  /*15e0*/  @!P0 BRA `(.L_x_17) ;  /* 0x0000000000108947 */ /* 0x000fea0003800000 */
[----:B------:R-:W1:Y:S02]  /*15f0*/  LDC.64 R4, c[0x0][0x588] ;  /* 0x00016200ff047b82 */ /* 0x000e640000000a00 */
[----:B-1----:R1:W5:Y:S01]  /*1600*/  LDG.E R57, desc[UR38][R4.64] ;  /* 0x0000002604397981 */ /* 0x002362000c1e1900 */
[----:B------:R-:W-:Y:S01]  /*1610*/  IMAD.MOV.U32 R56, RZ, RZ, 0x1 ;  /* 0x00000001ff387424 */ /* 0x000fe200078e00ff */
[----:B------:R-:W-:Y:S06]  /*1620*/  BRA `(.L_x_16) ;  /* 0x00000000000c7947 */ /* 0x000fec0003800000 */
.L_x_17:
[----:B------:R-:W-:Y:S01]  /*1630*/  ULDC UR4, c[0x0][0x580] ;  /* 0x0001600000047ab9 */ /* 0x000fe20000000800 */
[----:B------:R-:W-:Y:S02]  /*1640*/  IMAD.MOV.U32 R56, RZ, RZ, 0x1 ;  /* 0x00000001ff387424 */ /* 0x000fe400078e00ff */
[----:B------:R-:W-:-:S07]  /*1650*/  IMAD.U32 R57, RZ, RZ, UR4 ;  /* 0x00000004ff397e24 */ /* 0x000fce000f8e00ff */
.L_x_16:
        /* <DEDUP_REMOVED lines=8> */
[----:B------:R-:W2:Y:S02]  /*16e0*/  LDC.64 R58, c[0x0][0x5a8] ;  /* 0x00016a00ff3a7b82 */ /* 0x000ea40000000a00 */
[----:B--2---:R2:W5:Y:S01]  /*16f0*/  LDG.E R58, desc[UR38][R58.64] ;  /* 0x000000263a3a7981 */ /* 0x004562000c1e1900 */
[----:B------:R-:W-:Y:S05]  /*1700*/  BRA `(.L_x_18) ;  /* 0x0000000000087947 */ /* 0x000fea0003800000 */
.L_x_19:
[----:B------:R-:W-:Y:S02]  /*1710*/  ULDC UR4, c[0x0][0x5a0] ;  /* 0x0001680000047ab9 */ /* 0x000fe40000000800 */
[----:B------:R-:W-:-:S07]  /*1720*/  IMAD.U32 R58, RZ, RZ, UR4 ;  /* 0x00000004ff3a7e24 */ /* 0x000fce000f8e00ff */
.L_x_18:
[----:B------:R-:W-:-:S13]  /*1730*/  LOP3.LUT P0, RZ, R3, 0xff, RZ, 0xc0, !PT ;  /* 0x000000ff03ff7812 */ /* 0x000fda000780c0ff */
[----:B------:R-:W-:Y:S05]  /*1740*/  @!P0 EXIT ;  /* 0x000000000000894d */ /* 0x000fea0003800000 */
[----:B------:R-:W3:Y:S01]  /*1750*/  S2UR UR6, SR_CgaCtaId ;  /* 0x00000000000679c3 */ /* 0x000ee20000008800 */
[C---:B------:R-:W-:Y:S01]  /*1760*/  IMAD.SHL.U32 R3, R18.reuse, 0x10, RZ ;  /* 0x0000001012037824 */ /* 0x040fe200078e00ff */
[----:B------:R-:W-:Y:S01]  /*1770*/  ULDC UR4, c[0x0][0x28c] ;  /* 0x0000a30000047ab9 */ /* 0x000fe20000000800 */
[C---:B-1----:R-:W-:Y:S01]  /*1780*/  IMAD.SHL.U32 R4, R18.reuse, 0x2, RZ ;  /* 0x0000000212047824 */ /* 0x042fe200078e00ff */
[----:B------:R-:W-:Y:S01]  /*1790*/  UIADD3 UR4, UR4, 0x3f, URZ ;  /* 0x0000003f04047890 */ /* 0x000fe2000fffe03f */
[----:B------:R-:W-:Y:S01]  /*17a0*/  IMAD.SHL.U32 R6, R18, 0x8, RZ ;  /* 0x0000000812067824 */ /* 0x000fe200078e00ff */
[----:B------:R-:W-:Y:S01]  /*17b0*/  LOP3.LUT R3, R3, 0xe00, RZ, 0xc0, !PT ;  /* 0x00000e0003037812 */ /* 0x000fe200078ec0ff */
[----:B------:R-:W-:Y:S01]  /*17c0*/  UMOV UR50, 0x400 ;  /* 0x0000040000327882 */ /* 0x000fe20000000000 */
[----:B------:R-:W-:Y:S01]  /*17d0*/  USHF.R.S32.HI UR5, URZ, 0x1f, UR4 ;  /* 0x0000001f3f057899 */ /* 0x000fe20008011404 */
[----:B------:R-:W-:Y:S01]  /*17e0*/  LOP3.LUT R60, R0, 0x1, RZ, 0xfc, !PT ;  /* 0x00000001003c7812 */ /* 0x000fe200078efcff */
[--C-:B-----5:R-:W-:Y:S01]  /*17f0*/  IMAD.MOV.U32 R66, RZ, RZ, R57.reuse ;  /* 0x000000ffff427224 */ /* 0x120fe200078e0039 */
[----:B------:R-:W-:Y:S01]  /*1800*/  LOP3.LUT R3, R3, 0x6, R4, 0xf8, !PT ;  /* 0x0000000603037812 */ /* 0x000fe200078ef804 */
[----:B------:R-:W-:Y:S01]  /*1810*/  ULEA.HI UR5, UR5, UR4, URZ, 0x6 ;  /* 0x0000000405057291 */ /* 0x000fe2000f8f303f */
[----:B------:R-:W-:Y:S01]  /*1820*/  LOP3.LUT R5, R6, 0x80, RZ, 0xc0, !PT ;  /* 0x0000008006057812 */ /* 0x000fe200078ec0ff */
[----:B------:R-:W-:Y:S01]  /*1830*/  IMAD.MOV.U32 R83, RZ, RZ, R57 ;  /* 0x000000ffff537224 */ /* 0x000fe200078e0039 */
[----:B------:R-:W-:Y:S01]  /*1840*/  LOP3.LUT R3, R3, 0x60, R6, 0xf8, !PT ;  /* 0x0000006003037812 */ /* 0x000fe200078ef806 */
[----:B------:R-:W-:Y:S01]  /*1850*/  IMAD.MOV.U32 R61, RZ, RZ, RZ ;  /* 0x000000ffff3d7224 */ /* 0x000fe200078e00ff */
[----:B------:R-:W-:Y:S01]  /*1860*/  LOP3.LUT R4, R5, 0x10, R18, 0xf8, !PT ;  /* 0x0000001005047812 */ /* 0x000fe200078ef812 */
[----:B------:R-:W-:Y:S01]  /*1870*/  IMAD.MOV.U32 R64, RZ, RZ, RZ ;  /* 0x000000ffff407224 */ /* 0x000fe200078e00ff */
[----:B------:R-:W-:Y:S01]  /*1880*/  LOP3.LUT R102, R19, 0x1, RZ, 0xfc, !PT ;  /* 0x0000000113667812 */ /* 0x000fe200078efcff */
[----:B------:R-:W-:Y:S01]  /*1890*/  ULDC.64 UR48, c[0x0][0x198] ;  /* 0x0000660000307ab9 */ /* 0x000fe20000000a00 */
[----:B--2---:R-:W-:Y:S01]  /*18a0*/  LOP3.LUT R59, R3, R4, RZ, 0xfc, !PT ;  /* 0x00000004033b7212 */ /* 0x004fe200078efcff */
[----:B------:R-:W-:Y:S01]  /*18b0*/  USHF.R.S32.HI UR51, URZ, 0x6, UR5 ;  /* 0x000000063f337899 */ /* 0x000fe20008011405 */
[C---:B------:R-:W-:Y:S01]  /*18c0*/  PRMT R63, R56.reuse, 0x7610, R63 ;  /* 0x00007610383f7816 */ /* 0x040fe2000000003f */
[----:B---3--:R-:W-:Y:S01]  /*18d0*/  ULEA UR50, UR6, UR50, 0x18 ;  /* 0x0000003206327291 */ /* 0x008fe2000f8ec03f */
[----:B------:R-:W-:Y:S01]  /*18e0*/  PRMT R65, R56, 0x7610, R65 ;  /* 0x0000761038417816 */ /* 0x000fe20000000041 */
[----:B------:R-:W-:Y:S01]  /*18f0*/  UMOV UR43, URZ ;  /* 0x0000003f002b7c82 */ /* 0x000fe20008000000 */
[----:B------:R-:W-:-:S03]  /*1900*/  UMOV UR4, URZ ;  /* 0x0000003f00047c82 */ /* 0x000fc60008000000 */
[----:B------:R-:W-:-:S07]  /*1910*/  VIADD R62, R59, UR50 ;  /* 0x000000323b3e7c36 */ /* 0x000fce0008000000 */
.L_x_79:
[----:B------:R-:W-:Y:S01]  /*1920*/  LOP3.LUT R0, R18, 0x80, RZ, 0xc0, !PT ;  /* 0x0000008012007812 */ /* 0x000fe200078ec0ff */
[----:B------:R-:W1:Y:S01]  /*1930*/  LDC R3, c[0x0][0x28c] ;  /* 0x0000a300ff037b82 */ /* 0x000e620000000800 */
[----:B------:R-:W-:Y:S01]  /*1940*/  UMOV UR5, URZ ;  /* 0x0000003f00057c82 */ /* 0x000fe20008000000 */
[----:B------:R-:W-:Y:S01]  /*1950*/  UMOV UR6, URZ ;  /* 0x0000003f00067c82 */ /* 0x000fe20008000000 */
[----:B------:R-:W-:Y:S01]  /*1960*/  SHF.R.U32.HI R0, RZ, 0x7, R0 ;  /* 0x00000007ff007819 */ /* 0x000fe20000011600 */
[----:B------:R-:W-:Y:S01]  /*1970*/  UMOV UR13, UR4 ;  /* 0x00000004000d7c82 */ /* 0x000fe20008000000 */
[----:B------:R-:W-:Y:S01]  /*1980*/  CS2R R68, SRZ ;  /* 0x0000000000447805 */ /* 0x000fe2000001ff00 */
[----:B------:R-:W-:Y:S01]  /*1990*/  IMAD.MOV.U32 R67, RZ, RZ, RZ ;  /* 0x000000ffff437224 */ /* 0x000fe200078e00ff */
[----:B------:R-:W-:Y:S02]  /*19a0*/  CS2R R70, SRZ ;  /* 0x0000000000467805 */ /* 0x000fe4000001ff00 */
[----:B------:R-:W-:Y:S01]  /*19b0*/  CS2R R72, SRZ ;  /* 0x0000000000487805 */ /* 0x000fe2000001ff00 */
[----:B------:R-:W2:Y:S01]  /*19c0*/  SHFL.IDX PT, R0, R0, RZ, 0x1f ;  /* 0x00001fff00007589 */ /* 0x000ea200000e0000 */
[----:B------:R-:W-:-:S02]  /*19d0*/  CS2R R74, SRZ ;  /* 0x00000000004a7805 */ /* 0x000fc4000001ff00 */
[----:B------:R-:W-:Y:S02]  /*19e0*/  CS2R R76, SRZ ;  /* 0x00000000004c7805 */ /* 0x000fe4000001ff00 */
[----:B------:R-:W-:Y:S02]  /*19f0*/  CS2R R78, SRZ ;  /* 0x00000000004e7805 */ /* 0x000fe4000001ff00 */
[----:B------:R-:W-:Y:S01]  /*1a00*/  CS2R R80, SRZ ;  /* 0x0000000000507805 */ /* 0x000fe2000001ff00 */
[----:B------:R-:W-:Y:S01]  /*1a10*/  IMAD.MOV.U32 R82, RZ, RZ, RZ ;  /* 0x000000ffff527224 */ /* 0x000fe200078e00ff */
[----:B------:R-:W-:Y:S02]  /*1a20*/  CS2R R84, SRZ ;  /* 0x0000000000547805 */ /* 0x000fe4000001ff00 */
[----:B------:R-:W-:Y:S02]  /*1a30*/  CS2R R86, SRZ ;  /* 0x0000000000567805 */ /* 0x000fe4000001ff00 */
[----:B------:R-:W-:-:S02]  /*1a40*/  CS2R R88, SRZ ;  /* 0x0000000000587805 */ /* 0x000fc4000001ff00 */
[----:B------:R-:W-:Y:S01]  /*1a50*/  CS2R R90, SRZ ;  /* 0x00000000005a7805 */ /* 0x000fe2000001ff00 */
[----:B------:R-:W-:Y:S01]  /*1a60*/  IMAD.MOV.U32 R92, RZ, RZ, RZ ;  /* 0x000000ffff5c7224 */ /* 0x000fe200078e00ff */
[----:B------:R-:W-:Y:S01]  /*1a70*/  CS2R R96, SRZ ;  /* 0x0000000000607805 */ /* 0x000fe2000001ff00 */
[----:B------:R-:W-:Y:S01]  /*1a80*/  IMAD.MOV.U32 R95, RZ, RZ, RZ ;  /* 0x000000ffff5f7224 */ /* 0x000fe200078e00ff */
[----:B------:R-:W-:Y:S02]  /*1a90*/  CS2R R98, SRZ ;  /* 0x0000000000627805 */ /* 0x000fe4000001ff00 */
[----:B------:R-:W-:Y:S02]  /*1aa0*/  CS2R R100, SRZ ;  /* 0x0000000000647805 */ /* 0x000fe4000001ff00 */
[----:B-1----:R-:W-:Y:S01]  /*1ab0*/  ISETP.GE.AND P0, PT, R3, 0x1, PT ;  /* 0x000000010300780c */ /* 0x002fe20003f06270 */
[----:B------:R-:W-:Y:S01]  /*1ac0*/  IMAD.U32 R6, RZ, RZ, UR43 ;  /* 0x0000002bff067e24 */ /* 0x000fe2000f8e00ff */
[----:B------:R-:W-:-:S02]  /*1ad0*/  CS2R R24, SRZ ;  /* 0x0000000000187805 */ /* 0x000fc4000001ff00 */
[----:B------:R-:W-:Y:S02]  /*1ae0*/  CS2R R26, SRZ ;  /* 0x00000000001a7805 */ /* 0x000fe4000001ff00 */
[----:B------:R-:W-:Y:S02]  /*1af0*/  CS2R R28, SRZ ;  /* 0x00000000001c7805 */ /* 0x000fe4000001ff00 */
[----:B------:R-:W-:Y:S02]  /*1b00*/  CS2R R30, SRZ ;  /* 0x00000000001e7805 */ /* 0x000fe4000001ff00 */
[----:B------:R-:W-:Y:S02]  /*1b10*/  CS2R R32, SRZ ;  /* 0x0000000000207805 */ /* 0x000fe4000001ff00 */
[----:B------:R-:W-:Y:S02]  /*1b20*/  CS2R R34, SRZ ;  /* 0x0000000000227805 */ /* 0x000fe4000001ff00 */
[----:B------:R-:W-:-:S02]  /*1b30*/  CS2R R36, SRZ ;  /* 0x0000000000247805 */ /* 0x000fc4000001ff00 */
[----:B--2---:R-:W-:Y:S02]  /*1b40*/  R2UR UR7, R0 ;  /* 0x00000000000772ca */ /* 0x004fe400000e0000 */
[----:B------:R-:W-:Y:S02]  /*1b50*/  CS2R R38, SRZ ;  /* 0x0000000000267805 */ /* 0x000fe4000001ff00 */
[----:B------:R-:W-:Y:S02]  /*1b60*/  CS2R R40, SRZ ;  /* 0x0000000000287805 */ /* 0x000fe4000001ff00 */
[----:B------:R-:W-:Y:S02]  /*1b70*/  CS2R R42, SRZ ;  /* 0x00000000002a7805 */ /* 0x000fe4000001ff00 */
[----:B------:R-:W-:Y:S02]  /*1b80*/  CS2R R44, SRZ ;  /* 0x00000000002c7805 */ /* 0x000fe4000001ff00 */
[----:B------:R-:W-:-:S02]  /*1b90*/  CS2R R46, SRZ ;  /* 0x00000000002e7805 */ /* 0x000fc4000001ff00 */
[----:B------:R-:W-:Y:S02]  /*1ba0*/  CS2R R48, SRZ ;  /* 0x0000000000307805 */ /* 0x000fe4000001ff00 */
[----:B------:R-:W-:Y:S02]  /*1bb0*/  CS2R R50, SRZ ;  /* 0x0000000000327805 */ /* 0x000fe4000001ff00 */
[----:B------:R-:W-:Y:S02]  /*1bc0*/  CS2R R52, SRZ ;  /* 0x0000000000347805 */ /* 0x000fe4000001ff00 */
[----:B------:R-:W-:Y:S01]  /*1bd0*/  CS2R R54, SRZ ;  /* 0x0000000000367805 */ /* 0x000fe2000001ff00 */
[----:B------:R-:W-:-:S04]  /*1be0*/  ULEA.HI UR8, UR7, UR7, URZ, 0x1 ;  /* 0x0000000707087291 */ /* 0x000fc8000f8f083f */
[----:B------:R-:W-:-:S04]  /*1bf0*/  ULOP3.LUT UR8, UR8, 0xffffe, URZ, 0xc0, !UPT ;  /* 0x000ffffe08087892 */ /* 0x000fc8000f8ec03f */
[----:B------:R-:W-:-:S03]  /*1c00*/  UIADD3 UR8, UR7, -UR8, URZ ;  /* 0x8000000807087290 */ /* 0x000fc6000fffe03f */
[----:B------:R-:W-:Y:S01]  /*1c10*/  UMOV UR7, URZ ;  /* 0x0000003f00077c82 */ /* 0x000fe20008000000 */
[----:B------:R-:W-:-:S04]  /*1c20*/  ULEA UR8, UR8, UR50, 0xc ;  /* 0x0000003208087291 */ /* 0x000fc8000f8e603f */
[----:B------:R-:W-:-:S04]  /*1c30*/  UIADD3 UR8, UR8, 0x4300, URZ ;  /* 0x0000430008087890 */ /* 0x000fc8000fffe03f */
[----:B------:R-:W-:-:S04]  /*1c40*/  USHF.R.U32.HI UR8, URZ, 0x4, UR8 ;  /* 0x000000043f087899 */ /* 0x000fc80008011608 */
[----:B------:R-:W-:Y:S01]  /*1c50*/  ULOP3.LUT UR12, UR8, 0x3fff, URZ, 0xc0, !UPT ;  /* 0x00003fff080c7892 */ /* 0x000fe2000f8ec03f */
[----:B------:R-:W-:Y:S11]  /*1c60*/  @!P0 BRA `(.L_x_20) ;  /* 0x00000004007c8947 */ /* 0x000ff60003800000 */
[----:B------:R-:W-:-:S13]  /*1c70*/  ISETP.NE.AND P1, PT, R102, 0x3, PT ;  /* 0x000000036600780c */ /* 0x000fda0003f25270 */
[----:B------:R-:W-:Y:S05]  /*1c80*/  @!P1 BRA `(.L_x_21) ;  /* 0x0000000000049947 */ /* 0x000fea0003800000 */
[----:B------:R-:W-:Y:S01]  /*1c90*/  BPT.TRAP 0x1 ;  /* 0x000000040000795c */ /* 0x000fe20000300000 */
.L_x_21:
[----:B------:R-:W-:Y:S01]  /*1ca0*/  ULEA UR5, UR4, UR50, 0x3 ;  /* 0x0000003204057291 */ /* 0x000fe2000f8e183f */
[----:B------:R-:W-:-:S05]  /*1cb0*/  IMAD.U32 R0, RZ, RZ, UR43 ;  /* 0x0000002bff007e24 */ /* 0x000fca000f8e00ff */
[----:B------:R-:W-:-:S04]  /*1cc0*/  SHF.L.U32 R0, R0, 0x1f, RZ ;  /* 0x0000001f00007819 */ /* 0x000fc800000006ff */
[----:B------:R1:W2:Y:S01]  /*1cd0*/  SYNCS.PHASECHK.TRANS64.TRYWAIT P0, [UR5], R0 ;  /* 0x00000000ff0075a7 */ /* 0x0002a20008000145 */
[----:B------:R-:W-:Y:S05]  /*1ce0*/  @!P1 BRA `(.L_x_22) ;  /* 0x0000000000049947 */ /* 0x000fea0003800000 */
[----:B------:R-:W-:Y:S01]  /*1cf0*/  BPT.TRAP 0x1 ;  /* 0x000000040000795c */ /* 0x000fe20000300000 */
.L_x_22:
[----:B--2---:R-:W-:Y:S05]  /*1d00*/  @P0 BRA `(.L_x_23) ;  /* 0x0000000000080947 */ /* 0x004fea0003800000 */
[----:B------:R-:W2:Y:S02]  /*1d10*/  SYNCS.PHASECHK.TRANS64.TRYWAIT P0, [UR5], R0 ;  /* 0x00000000ff0075a7 */ /* 0x000ea40008000145 */
[----:B--2---:R-:W-:Y:S05]  /*1d20*/  @!P0 BRA `(.L_x_24) ;  /* 0x0000005c00d48947 */ /* 0x004fea0003800000 */
.L_x_23:
[----:B------:R-:W-:Y:S01]  /*1d30*/  UIADD3 UR5, UR50, 0x26300, URZ ;  /* 0x0002630032057890 */ /* 0x000fe2000fffe03f */
[----:B------:R-:W-:Y:S01]  /*1d40*/  WARPGROUP.ARRIVE ;  /* 0x00000000000079c5 */ /* 0x000fe20000000000 */
[----:B------:R-:W-:Y:S01]  /*1d50*/  ULOP3.LUT UR8, UR12, 0x10000, URZ, 0xfc, !UPT ;  /* 0x000100000c087892 */ /* 0x000fe2000f8efc3f */
[----:B------:R-:W-:Y:S01]  /*1d60*/  CS2R R68, SRZ ;  /* 0x0000000000447805 */ /* 0x000fe2000001ff00 */
[----:B------:R-:W-:Y:S01]  /*1d70*/  USHF.R.U32.HI UR5, URZ, 0x4, UR5 ;  /* 0x000000043f057899 */ /* 0x000fe20008011605 */
[----:B------:R-:W-:Y:S01]  /*1d80*/  IMAD.MOV.U32 R67, RZ, RZ, RZ ;  /* 0x000000ffff437224 */ /* 0x000fe200078e00ff */
[----:B------:R-:W-:Y:S01]  /*1d90*/  ULEA UR8, UR4, UR8, 0x9 ;  /* 0x0000000804087291 */ /* 0x000fe2000f8e483f */
[----:B------:R-:W-:Y:S01]  /*1da0*/  CS2R R70, SRZ ;  /* 0x0000000000467805 */ /* 0x000fe2000001ff00 */
[----:B------:R-:W-:Y:S01]  /*1db0*/  ULOP3.LUT UR5, UR5, 0x3fff, URZ, 0xc0, !UPT ;  /* 0x00003fff05057892 */ /* 0x000fe2000f8ec03f */
[----:B------:R-:W-:Y:S01]  /*1dc0*/  CS2R R72, SRZ ;  /* 0x0000000000487805 */ /* 0x000fe2000001ff00 */
[----:B------:R-:W-:Y:S01]  /*1dd0*/  UMOV UR9, 0x80000020 ;  /* 0x8000002000097882 */ /* 0x000fe20000000000 */
[----:B------:R-:W-:Y:S01]  /*1de0*/  UMOV UR11, 0x80000020 ;  /* 0x80000020000b7882 */ /* 0x000fe20000000000 */
[----:B------:R-:W-:Y:S01]  /*1df0*/  ULOP3.LUT UR5, UR5, 0x10000, URZ, 0xfc, !UPT ;  /* 0x0001000005057892 */ /* 0x000fe2000f8efc3f */
[----:B------:R-:W-:Y:S01]  /*1e00*/  CS2R R74, SRZ ;  /* 0x00000000004a7805 */ /* 0x000fe2000001ff00 */
[----:B------:R-:W-:Y:S01]  /*1e10*/  UMOV UR6, 0x2 ;  /* 0x0000000200067882 */ /* 0x000fe20000000000 */
[----:B------:R-:W-:Y:S01]  /*1e20*/  CS2R R76, SRZ ;  /* 0x00000000004c7805 */ /* 0x000fe2000001ff00 */
[----:B------:R-:W-:Y:S01]  /*1e30*/  ULEA UR10, UR4, UR5, 0x8 ;  /* 0x00000005040a7291 */ /* 0x000fe2000f8e403f */
[----:B------:R-:W-:-:S02]  /*1e40*/  CS2R R78, SRZ ;  /* 0x00000000004e7805 */ /* 0x000fc4000001ff00 */
[----:B------:R-:W-:Y:S01]  /*1e50*/  CS2R R80, SRZ ;  /* 0x0000000000507805 */ /* 0x000fe2000001ff00 */
[----:B------:R-:W-:Y:S01]  /*1e60*/  ULDC UR5, c[0x0][0x50c] ;  /* 0x0001430000057ab9 */ /* 0x000fe20000000800 */
[----:B------:R-:W-:Y:S01]  /*1e70*/  IMAD.MOV.U32 R82, RZ, RZ, RZ ;  /* 0x000000ffff527224 */ /* 0x000fe200078e00ff */
[----:B------:R-:W-:Y:S01]  /*1e80*/  UISETP.NE.AND UP0, UPT, UR5, 0x2, UPT ;  /* 0x000000020500788c */ /* 0x000fe2000bf05270 */
[----:B------:R-:W-:Y:S02]  /*1e90*/  CS2R R84, SRZ ;  /* 0x0000000000547805 */ /* 0x000fe4000001ff00 */
[----:B------:R-:W-:Y:S02]  /*1ea0*/  CS2R R86, SRZ ;  /* 0x0000000000567805 */ /* 0x000fe4000001ff00 */
[----:B------:R-:W-:Y:S01]  /*1eb0*/  CS2R R88, SRZ ;  /* 0x0000000000587805 */ /* 0x000fe2000001ff00 */
[----:B------:R-:W-:Y:S01]  /*1ec0*/  QGMMA.64x64x32.F32.E4M3.E4M3 R24, gdesc[UR8], RZ, !UPT, gsb0 ;  /* 0x00e00000081879f3 */ /* 0x000fe2000c0008ff */
[----:B------:R-:W-:Y:S01]  /*1ed0*/  UIADD3 UR8, UR8, 0x2, URZ ;  /* 0x0000000208087890 */ /* 0x000fe2000fffe03f */
[----:B------:R-:W-:Y:S01]  /*1ee0*/  CS2R R90, SRZ ;  /* 0x00000000005a7805 */ /* 0x000fe2000001ff00 */
[----:B------:R-:W-:Y:S01]  /*1ef0*/  UIADD3 UR10, UR10, 0x2, URZ ;  /* 0x000000020a0a7890 */ /* 0x000fe2000fffe03f */
[----:B------:R-:W-:Y:S01]  /*1f00*/  IMAD.MOV.U32 R92, RZ, RZ, RZ ;  /* 0x000000ffff5c7224 */ /* 0x000fe200078e00ff */
[----:B------:R-:W-:Y:S01]  /*1f10*/  UMOV UR9, 0x80000020 ;  /* 0x8000002000097882 */ /* 0x000fe20000000000 */
[----:B------:R-:W-:Y:S01]  /*1f20*/  UMOV UR11, 0x80000020 ;  /* 0x80000020000b7882 */ /* 0x000fe20000000000 */
[----:B------:R-:W-:Y:S01]  /*1f30*/  USEL UR5, URZ, 0x1, UP0 ;  /* 0x000000013f057887 */ /* 0x000fe20008000000 */
[----:B------:R-:W-:Y:S01]  /*1f40*/  IMAD.MOV.U32 R95, RZ, RZ, RZ ;  /* 0x000000ffff5f7224 */ /* 0x000fe200078e00ff */
[----:B------:R-:W-:-:S02]  /*1f50*/  CS2R R96, SRZ ;  /* 0x0000000000607805 */ /* 0x000fc4000001ff00 */
[----:B------:R-:W-:Y:S02]  /*1f60*/  CS2R R98, SRZ ;  /* 0x0000000000627805 */ /* 0x000fe4000001ff00 */
[----:B------:R-:W-:Y:S02]  /*1f70*/  CS2R R100, SRZ ;  /* 0x0000000000647805 */ /* 0x000fe4000001ff00 */
[----:B------:R-:W-:Y:S01]  /*1f80*/  ISETP.NE.AND P0, PT, RZ, UR5, PT ;  /* 0x00000005ff007c0c */ /* 0x000fe2000bf05270 */
[----:B------:R-:W-:Y:S02]  /*1f90*/  WARPGROUP.DEPBAR.LE gsb0, 0x0 ;  /* 0x00008000000079c5 */ /* 0x000fe40000010000 */
[----:B------:R-:W-:-:S06]  /*1fa0*/  WARPGROUP.ARRIVE ;  /* 0x00000000000079c5 */ /* 0x000fcc0000000000 */
[----:B------:R-:W-:Y:S03]  /*1fb0*/  QGMMA.64x64x32.F32.E4M3.E4M3 R24, gdesc[UR8], R24, gsb0 ;  /* 0x00e00000081879f3 */ /* 0x000fe60008000818 */
[----:B------:R-:W-:Y:S02]  /*1fc0*/  WARPGROUP.DEPBAR.LE gsb0, 0x0 ;  /* 0x00008000000079c5 */ /* 0x000fe40000010000 */
[----:B------:R-:W-:Y:S05]  /*1fd0*/  @!P0 BRA `(.L_x_25) ;  /* 0x0000000000848947 */ /* 0x000fea0003800000 */
[----:B------:R-:W-:Y:S01]  /*1fe0*/  FADD R101, RZ, R24 ;  /* 0x00000018ff657221 */ /* 0x000fe20000000000 */
[----:B------:R-:W-:-:S01]  /*1ff0*/  FADD R100, RZ, R25 ;  /* 0x00000019ff647221 */ /* 0x000fc20000000000 */
        /* <DEDUP_REMOVED lines=30> */
[----:B------:R-:W-:-:S06]  /*21e0*/  UMOV UR6, URZ ;  /* 0x0000003f00067c82 */ /* 0x000fcc0008000000 */
.L_x_25:
[----:B------:R-:W-:-:S04]  /*21f0*/  UIADD3 UR13, UR4, 0x1, URZ ;  /* 0x00000001040d7890 */ /* 0x000fc8000fffe03f */
[----:B------:R-:W-:-:S04]  /*2200*/  UISETP.NE.AND UP0, UPT, UR13, 0x11, UPT ;  /* 0x000000110d00788c */ /* 0x000fc8000bf05270 */
[----:B------:R-:W-:Y:S02]  /*2210*/  USEL UR7, URZ, 0x1, UP0 ;  /* 0x000000013f077887 */ /* 0x000fe40008000000 */
[----:B------:R-:W-:Y:S02]  /*2220*/  USEL UR13, UR13, URZ, UP0 ;  /* 0x0000003f0d0d7287 */ /* 0x000fe40008000000 */
[----:B------:R-:W-:-:S06]  /*2230*/  ULOP3.LUT UR7, UR43, UR7, URZ, 0x3c, !UPT ;  /* 0x000000072b077292 */ /* 0x000fcc000f8e3c3f */
[----:B------:R-:W-:Y:S01]  /*2240*/  IMAD.U32 R6, RZ, RZ, UR7 ;  /* 0x00000007ff067e24 */ /* 0x000fe2000f8e00ff */
[----:B------:R-:W-:-:S06]  /*2250*/  UMOV UR7, 0x1 ;  /* 0x0000000100077882 */ /* 0x000fcc0000000000 */
.L_x_20:
[----:B------:R-:W-:-:S04]  /*2260*/  UISETP.LT.AND UP0, UPT, UR51, 0x1, UPT ;  /* 0x000000013300788c */ /* 0x000fc8000bf01270 */
[----:B------:R-:W-:-:S04]  /*2270*/  USEL UR8, UR51, 0x1, UP0 ;  /* 0x0000000133087887 */ /* 0x000fc80008000000 */
[----:B------:R-:W-:-:S04]  /*2280*/  UIADD3 UR8, UR51, -UR8, URZ ;  /* 0x8000000833087290 */ /* 0x000fc8000fffe03f */
[----:B------:R-:W-:-:S06]  /*2290*/  UISETP.GE.AND UP0, UPT, UR8, 0x1, UPT ;  /* 0x000000010800788c */ /* 0x000fcc000bf06270 */
[----:B------:R-:W-:-:S13]  /*22a0*/  PLOP3.LUT P0, PT, PT, PT, UP0, 0x80, 0x0 ;  /* 0x000000000000781c */ /* 0x000fda0003f0f008 */
[----:B------:R-:W-:Y:S05]  /*22b0*/  @!P0 BRA `(.L_x_26) ;  /* 0x0000000400808947 */ /* 0x000fea0003800000 */
[----:B-12---:R-:W-:Y:S01]  /*22c0*/  IMAD.U32 R0, RZ, RZ, UR8 ;  /* 0x00000008ff007e24 */ /* 0x006fe2000f8e00ff */
[----:B------:R-:W-:Y:S01]  /*22d0*/  ULDC UR14, c[0x0][0x50c] ;  /* 0x00014300000e7ab9 */ /* 0x000fe20000000800 */
[----:B------:R-:W-:-:S07]  /*22e0*/  IMAD.U32 R3, RZ, RZ, UR4 ;  /* 0x00000004ff037e24 */ /* 0x000fce000f8e00ff */
.L_x_34:
[----:B------:R-:W-:-:S13]  /*22f0*/  ISETP.NE.AND P1, PT, R102, 0x3, PT ;  /* 0x000000036600780c */ /* 0x000fda0003f25270 */
[----:B------:R-:W-:Y:S05]  /*2300*/  @!P1 BRA `(.L_x_27) ;  /* 0x0000000000049947 */ /* 0x000fea0003800000 */
[----:B------:R-:W-:Y:S01]  /*2310*/  BPT.TRAP 0x1 ;  /* 0x000000040000795c */ /* 0x000fe20000300000 */
.L_x_27:
[----:B------:R-:W-:Y:S01]  /*2320*/  ULEA UR8, UR13, UR50, 0x3 ;  /* 0x000000320d087291 */ /* 0x000fe2000f8e183f */
[----:B------:R-:W-:-:S08]  /*2330*/  SHF.L.U32 R4, R6, 0x1f, RZ ;  /* 0x0000001f06047819 */ /* 0x000fd000000006ff */
[----:B------:R1:W2:Y:S01]  /*2340*/  SYNCS.PHASECHK.TRANS64.TRYWAIT P0, [UR8], R4 ;  /* 0x00000004ff0075a7 */ /* 0x0002a20008000148 */
[----:B------:R-:W-:Y:S05]  /*2350*/  @!P1 BRA `(.L_x_28) ;  /* 0x0000000000049947 */ /* 0x000fea0003800000 */
[----:B------:R-:W-:Y:S01]  /*2360*/  BPT.TRAP 0x1 ;  /* 0x000000040000795c */ /* 0x000fe20000300000 */
.L_x_28:
[----:B--2---:R-:W-:Y:S05]  /*2370*/  @P0 BRA `(.L_x_29) ;  /* 0x0000000000080947 */ /* 0x004fea0003800000 */
[----:B------:R-:W2:Y:S02]  /*2380*/  SYNCS.PHASECHK.TRANS64.TRYWAIT P0, [UR8], R4 ;  /* 0x00000004ff0075a7 */ /* 0x000ea40008000148 */
[----:B--2---:R-:W-:Y:S05]  /*2390*/  @!P0 BRA `(.L_x_30) ;  /* 0x0000005800508947 */ /* 0x004fea0003800000 */
.L_x_29:
[----:B------:R-:W-:Y:S01]  /*23a0*/  UIADD3 UR8, UR50, 0x26300, URZ ;  /* 0x0002630032087890 */ /* 0x000fe2000fffe03f */
[----:B------:R-:W-:Y:S01]  /*23b0*/  WARPGROUP.ARRIVE ;  /* 0x00000000000079c5 */ /* 0x000fe20000000000 */
[----:B------:R-:W-:Y:S02]  /*23c0*/  UISETP.NE.AND UP0, UPT, UR5, URZ, UPT ;  /* 0x0000003f0500728c */ /* 0x000fe4000bf05270 */
[----:B------:R-:W-:Y:S02]  /*23d0*/  USHF.R.U32.HI UR8, URZ, 0x4, UR8 ;  /* 0x000000043f087899 */ /* 0x000fe40008011608 */
[----:B------:R-:W-:Y:S02]  /*23e0*/  USEL UR7, UR7, URZ, !UP0 ;  /* 0x0000003f07077287 */ /* 0x000fe4000c000000 */
[----:B------:R-:W-:Y:S02]  /*23f0*/  ULOP3.LUT UR5, UR8, 0x3fff, URZ, 0xc0, !UPT ;  /* 0x00003fff08057892 */ /* 0x000fe4000f8ec03f */
[----:B------:R-:W-:-:S02]  /*2400*/  ULOP3.LUT UR8, UR12, 0x10000, URZ, 0xfc, !UPT ;  /* 0x000100000c087892 */ /* 0x000fc4000f8efc3f */
[----:B------:R-:W-:Y:S02]  /*2410*/  ULOP3.LUT UR5, UR5, 0x10000, URZ, 0xfc, !UPT ;  /* 0x0001000005057892 */ /* 0x000fe4000f8efc3f */
[----:B------:R-:W-:Y:S02]  /*2420*/  UISETP.NE.U32.AND UP0, UPT, UR7, URZ, UPT ;  /* 0x0000003f0700728c */ /* 0x000fe4000bf05070 */
[----:B------:R-:W-:Y:S02]  /*2430*/  ULEA UR8, UR13, UR8, 0x9 ;  /* 0x000000080d087291 */ /* 0x000fe4000f8e483f */
[----:B------:R-:W-:Y:S01]  /*2440*/  ULEA UR10, UR13, UR5, 0x8 ;  /* 0x000000050d0a7291 */ /* 0x000fe2000f8e403f */
[----:B------:R-:W-:Y:S01]  /*2450*/  UMOV UR9, 0x80000020 ;  /* 0x8000002000097882 */ /* 0x000fe20000000000 */
[----:B------:R-:W-:Y:S01]  /*2460*/  UMOV UR11, 0x80000020 ;  /* 0x80000020000b7882 */ /* 0x000fe20000000000 */
[----:B------:R-:W-:-:S06]  /*2470*/  UIADD3 UR6, UR6, 0x2, URZ ;  /* 0x0000000206067890 */ /* 0x000fcc000fffe03f */
[----:B------:R-:W-:Y:S01]  /*2480*/  QGMMA.64x64x32.F32.E4M3.E4M3 R24, gdesc[UR8], R24, UP0, gsb0 ;  /* 0x00e00000081879f3 */ /* 0x000fe2000b800818 */
[----:B------:R-:W-:Y:S02]  /*2490*/  UIADD3 UR8, UR8, 0x2, URZ ;  /* 0x0000000208087890 */ /* 0x000fe4000fffe03f */
[----:B------:R-:W-:Y:S01]  /*24a0*/  UIADD3 UR10, UR10, 0x2, URZ ;  /* 0x000000020a0a7890 */ /* 0x000fe2000fffe03f */
[----:B------:R-:W-:Y:S01]  /*24b0*/  UMOV UR9, 0x80000020 ;  /* 0x8000002000097882 */ /* 0x000fe20000000000 */
[----:B------:R-:W-:Y:S01]  /*24c0*/  UMOV UR11, 0x80000020 ;  /* 0x80000020000b7882 */ /* 0x000fe20000000000 */
[----:B------:R-:W-:-:S04]  /*24d0*/  UISETP.NE.AND UP0, UPT, UR6, UR14, UPT ;  /* 0x0000000e0600728c */ /* 0x000fc8000bf05270 */
[----:B------:R-:W-:-:S06]  /*24e0*/  USEL UR5, URZ, 0x1, UP0 ;  /* 0x000000013f057887 */ /* 0x000fcc0008000000 */
[----:B------:R-:W-:Y:S01]  /*24f0*/  ISETP.NE.AND P0, PT, RZ, UR5, PT ;  /* 0x00000005ff007c0c */ /* 0x000fe2000bf05270 */
[----:B------:R-:W-:Y:S02]  /*2500*/  WARPGROUP.DEPBAR.LE gsb0, 0x0 ;  /* 0x00008000000079c5 */ /* 0x000fe40000010000 */
[----:B------:R-:W-:-:S06]  /*2510*/  WARPGROUP.ARRIVE ;  /* 0x00000000000079c5 */ /* 0x000fcc0000000000 */
[----:B------:R-:W-:Y:S03]  /*2520*/  QGMMA.64x64x32.F32.E4M3.E4M3 R24, gdesc[UR8], R24, gsb0 ;  /* 0x00e00000081879f3 */ /* 0x000fe60008000818 */
[----:B------:R-:W-:Y:S02]  /*2530*/  WARPGROUP.DEPBAR.LE gsb0, 0x0 ;  /* 0x00008000000079c5 */ /* 0x000fe40000010000 */
[----:B------:R-:W-:Y:S05]  /*2540*/  @!P0 BRA `(.L_x_31) ;  /* 0x0000000000848947 */ /* 0x000fea0003800000 */
[----:B------:R-:W-:Y:S01]  /*2550*/  FADD R101, R24, R101 ;  /* 0x0000006518657221 */ /* 0x000fe20000000000 */
[----:B------:R-:W-:-:S01]  /*2560*/  FADD R100, R25, R100 ;  /* 0x0000006419647221 */ /* 0x000fc20000000000 */
        /* <DEDUP_REMOVED lines=30> */
[----:B------:R-:W-:-:S06]  /*2750*/  UMOV UR6, URZ ;  /* 0x0000003f00067c82 */ /* 0x000fcc0008000000 */
.L_x_31:
[----:B------:R-:W-:Y:S05]  /*2760*/  @!P1 BRA `(.L_x_32) ;  /* 0x0000000000049947 */ /* 0x000fea0003800000 */
[----:B------:R-:W-:Y:S01]  /*2770*/  BPT.TRAP 0x1 ;  /* 0x000000040000795c */ /* 0x000fe20000300000 */
.L_x_32:
[----:B------:R-:W-:-:S13]  /*2780*/  ISETP.NE.AND P0, PT, R23, RZ, PT ;  /* 0x000000ff1700720c */ /* 0x000fda0003f05270 */
[----:B-12---:R-:W-:-:S05]  /*2790*/  @P0 LEA R4, R3, UR50, 0x3 ;  /* 0x0000003203040c11 */ /* 0x006fca000f8e18ff */
[----:B------:R-:W-:-:S05]  /*27a0*/  @P0 VIADD R5, R4, 0x88 ;  /* 0x0000008804050836 */ /* 0x000fca0000000000 */
[----:B------:R-:W-:-:S04]  /*27b0*/  @P0 PRMT R5, R22, 0x654, R5 ;  /* 0x0000065416050816 */ /* 0x000fc80000000005 */
[----:B------:R1:W-:Y:S01]  /*27c0*/  @P0 SYNCS.ARRIVE.TRANS64.RED.A1T0 RZ, [R5+URZ], RZ ;  /* 0x000000ff05ff09a7 */ /* 0x0003e2000810043f */
[----:B------:R-:W-:-:S13]  /*27d0*/  ISETP.GT.U32.AND P0, PT, R19, 0x1, PT ;  /* 0x000000011300780c */ /* 0x000fda0003f04070 */
[----:B-1----:R-:W-:Y:S05]  /*27e0*/  @P0 BRA `(.L_x_33) ;  /* 0x0000000000040947 */ /* 0x002fea0003800000 */
[----:B------:R-:W-:Y:S01]  /*27f0*/  BPT.TRAP 0x1 ;  /* 0x000000040000795c */ /* 0x000fe20000300000 */
.L_x_33:
[----:B------:R-:W-:Y:S01]  /*2800*/  UIADD3 UR13, UR13, 0x1, URZ ;  /* 0x000000010d0d7890 */ /* 0x000fe2000fffe03f */
[C---:B------:R-:W-:Y:S01]  /*2810*/  ISETP.GT.AND P1, PT, R0.reuse, 0x1, PT ;  /* 0x000000010000780c */ /* 0x040fe20003f24270 */
[----:B------:R-:W-:Y:S02]  /*2820*/  VIADD R3, R3, 0x1 ;  /* 0x0000000103037836 */ /* 0x000fe40000000000 */
[----:B------:R-:W-:Y:S01]  /*2830*/  UISETP.NE.AND UP0, UPT, UR13, 0x11, UPT ;  /* 0x000000110d00788c */ /* 0x000fe2000bf05270 */
[----:B------:R-:W-:Y:S02]  /*2840*/  VIADD R0, R0, 0xffffffff ;  /* 0xffffffff00007836 */ /* 0x000fe40000000000 */
[C---:B------:R-:W-:Y:S01]  /*2850*/  ISETP.NE.AND P0, PT, R3.reuse, 0x11, PT ;  /* 0x000000110300780c */ /* 0x040fe20003f05270 */
[----:B------:R-:W-:Y:S02]  /*2860*/  USEL UR7, URZ, 0x1, UP0 ;  /* 0x000000013f077887 */ /* 0x000fe40008000000 */
[----:B------:R-:W-:Y:S01]  /*2870*/  USEL UR13, UR13, URZ, UP0 ;  /* 0x0000003f0d0d7287 */ /* 0x000fe20008000000 */
[----:B------:R-:W-:-:S03]  /*2880*/  SEL R3, R3, RZ, P0 ;  /* 0x000000ff03037207 */ /* 0x000fc60000000000 */
[----:B------:R-:W-:Y:S01]  /*2890*/  LOP3.LUT R6, R6, UR7, RZ, 0x3c, !PT ;  /* 0x0000000706067c12 */ /* 0x000fe2000f8e3cff */
[----:B------:R-:W-:Y:S01]  /*28a0*/  UMOV UR7, 0x1 ;  /* 0x0000000100077882 */ /* 0x000fe20000000000 */
[----:B------:R-:W-:Y:S06]  /*28b0*/  @P1 BRA `(.L_x_34) ;  /* 0xfffffff8008c1947 */ /* 0x000fec000383ffff */
.L_x_26:
[----:B------:R-:W-:Y:S01]  /*28c0*/  UISETP.NE.AND UP0, UPT, UR6, URZ, UPT ;  /* 0x0000003f0600728c */ /* 0x000fe2000bf05270 */
[----:B-12---:R-:W1:Y:S03]  /*28d0*/  LDC R0, c[0x0][0x28c] ;  /* 0x0000a300ff007b82 */ /* 0x006e660000000800 */
[----:B------:R-:W-:-:S06]  /*28e0*/  USEL UR5, URZ, 0x1, !UP0 ;  /* 0x000000013f057887 */ /* 0x000fcc000c000000 */
[----:B------:R-:W-:Y:S02]  /*28f0*/  ISETP.NE.AND P0, PT, RZ, UR5, PT ;  /* 0x00000005ff007c0c */ /* 0x000fe4000bf05270 */
[----:B-1----:R-:W-:-:S11]  /*2900*/  ISETP.GE.AND P1, PT, R0, 0x1, PT ;  /* 0x000000010000780c */ /* 0x002fd60003f26270 */
[----:B------:R-:W-:Y:S05]  /*2910*/  @!P0 BRA `(.L_x_35) ;  /* 0x0000000000808947 */ /* 0x000fea0003800000 */
[----:B------:R-:W-:Y:S01]  /*2920*/  FADD R101, R24, R101 ;  /* 0x0000006518657221 */ /* 0x000fe20000000000 */
        /* <DEDUP_REMOVED lines=30> */
[----:B------:R-:W-:-:S07]  /*2b10*/  FADD R68, R68, R55 ;  /* 0x0000003744447221 */ /* 0x000fce0000000000 */
.L_x_35:
[----:B------:R-:W-:Y:S05]  /*2b20*/  @!P1 BRA `(.L_x_36) ;  /* 0x0000000000549947 */ /* 0x000fea0003800000 */
[----:B------:R-:W-:-:S13]  /*2b30*/  ISETP.NE.AND P0, PT, R102, 0x3, PT ;  /* 0x000000036600780c */ /* 0x000fda0003f05270 */
[----:B------:R-:W-:Y:S05]  /*2b40*/  @!P0 BRA `(.L_x_37) ;  /* 0x0000000000048947 */ /* 0x000fea0003800000 */
[----:B------:R-:W-:Y:S01]  /*2b50*/  BPT.TRAP 0x1 ;  /* 0x000000040000795c */ /* 0x000fe20000300000 */
.L_x_37:
[----:B------:R-:W-:Y:S01]  /*2b60*/  ISETP.NE.AND P0, PT, R23, RZ, PT ;  /* 0x000000ff1700720c */ /* 0x000fe20003f05270 */
[----:B------:R-:W-:Y:S01]  /*2b70*/  BSSY B0, `(.L_x_38) ;  /* 0x000000e000007945 */ /* 0x000fe20003800000 */
[----:B------:R-:W-:-:S11]  /*2b80*/  ISETP.GT.U32.AND P1, PT, R19, 0x1, PT ;  /* 0x000000011300780c */ /* 0x000fd60003f24070 */
[----:B------:R-:W-:Y:S05]  /*2b90*/  @!P0 BRA `(.L_x_39) ;  /* 0x00000000002c8947 */ /* 0x000fea0003800000 */
[----:B------:R-:W-:-:S04]  /*2ba0*/  UISETP.LT.AND UP0, UPT, UR51, 0x1, UPT ;  /* 0x000000013300788c */ /* 0x000fc8000bf01270 */
[----:B------:R-:W-:-:S04]  /*2bb0*/  USEL UR5, UR51, 0x1, UP0 ;  /* 0x0000000133057887 */ /* 0x000fc80008000000 */
[----:B------:R-:W-:-:S04]  /*2bc0*/  UIADD3 UR5, UR4, UR51, -UR5 ;  /* 0x0000003304057290 */ /* 0x000fc8000fffe805 */
[----:B------:R-:W-:-:S04]  /*2bd0*/  UIMAD.WIDE.U32 UR6, UR5, -0xf0f0f0f, URZ ;  /* 0xf0f0f0f1050678a5 */ /* 0x000fc8000f8e003f */
[----:B------:R-:W-:-:S04]  /*2be0*/  USHF.R.U32.HI UR6, URZ, 0x4, UR7 ;  /* 0x000000043f067899 */ /* 0x000fc80008011607 */
[----:B------:R-:W-:-:S04]  /*2bf0*/  UIMAD UR5, UR6, -0x11, UR5 ;  /* 0xffffffef060578a4 */ /* 0x000fc8000f8e0205 */
[----:B------:R-:W-:-:S04]  /*2c00*/  ULEA UR5, UR5, UR50, 0x3 ;  /* 0x0000003205057291 */ /* 0x000fc8000f8e183f */
[----:B------:R-:W-:-:S06]  /*2c10*/  UIADD3 UR5, UR5, 0x88, URZ ;  /* 0x0000008805057890 */ /* 0x000fcc000fffe03f */
[----:B------:R-:W-:-:S05]  /*2c20*/  IMAD.U32 R3, RZ, RZ, UR5 ;  /* 0x00000005ff037e24 */ /* 0x000fca000f8e00ff */
[----:B------:R-:W-:-:S04]  /*2c30*/  PRMT R0, R22, 0x654, R3 ;  /* 0x0000065416007816 */ /* 0x000fc80000000003 */
[----:B------:R1:W-:Y:S03]  /*2c40*/  SYNCS.ARRIVE.TRANS64.RED.A1T0 RZ, [R0+URZ], RZ ;  /* 0x000000ff00ff79a7 */ /* 0x0003e6000810043f */
.L_x_39:
[----:B------:R-:W-:Y:S05]  /*2c50*/  BSYNC B0 ;  /* 0x0000000000007941 */ /* 0x000fea0003800000 */
.L_x_38:
[----:B------:R-:W-:Y:S05]  /*2c60*/  @P1 BRA `(.L_x_36) ;  /* 0x0000000000041947 */ /* 0x000fea0003800000 */
[----:B------:R-:W-:Y:S01]  /*2c70*/  BPT.TRAP 0x1 ;  /* 0x000000040000795c */ /* 0x000fe20000300000 */
.L_x_36:
[----:B------:R-:W-:Y:S01]  /*2c80*/  UIADD3 UR6, UR50, 0x200, URZ ;  /* 0x0000020032067890 */ /* 0x000fe2000fffe03f */
[----:B------:R-:W-:Y:S01]  /*2c90*/  R2UR UR46, R94 ;  /* 0x000000005e2e72ca */ /* 0x000fe200000e0000 */
[----:B------:R-:W-:Y:S01]  /*2ca0*/  UIADD3 UR52, UR51, UR4, URZ ;  /* 0x0000000433347290 */ /* 0x000fe2000fffe03f */
[----:B------:R-:W-:Y:S01]  /*2cb0*/  R2UR UR45, R93 ;  /* 0x000000005d2d72ca */ /* 0x000fe200000e0000 */
[----:B------:R-:W-:Y:S02]  /*2cc0*/  UISETP.GE.U32.AND UP1, UPT, UR51, 0x11, UPT ;  /* 0x000000113300788c */ /* 0x000fe4000bf26070 */
[----:B------:R-:W-:Y:S02]  /*2cd0*/  ULOP3.LUT UP2, URZ, UR6, 0x9f, URZ, 0xc0, !UPT ;  /* 0x0000009f063f7892 */ /* 0x000fe4000f84c03f */
[----:B------:R-:W-:-:S04]  /*2ce0*/  UISETP.GT.U32.AND UP0, UPT, UR52, 0x10, UPT ;  /* 0x000000103400788c */ /* 0x000fc8000bf04070 */
[----:B------:R-:W-:Y:S01]  /*2cf0*/  UISETP.LT.U32.AND UP0, UPT, UR51, 0x11, UP0 ;  /* 0x000000113300788c */ /* 0x000fe20008701070 */
[----:B------:R-:W-:Y:S01]  /*2d00*/  PLOP3.LUT P0, PT, PT, PT, UP2, 0x80, 0x0 ;  /* 0x000000000000781c */ /* 0x000fe20003f0f028 */
[----:B------:R-:W-:Y:S02]  /*2d10*/  USHF.L.U32 UR46, UR46, 0x7, URZ ;  /* 0x000000072e2e7899 */ /* 0x000fe4000800063f */
[----:B------:R-:W-:Y:S02]  /*2d20*/  @UP1 UIMAD.WIDE.U32 UR4, UR52, -0xf0f0f0f, URZ ;  /* 0xf0f0f0f1340418a5 */ /* 0x000fe4000f8e003f */
[----:B------:R-:W-:Y:S02]  /*2d30*/  USEL UR6, URZ, 0x1, !UP0 ;  /* 0x000000013f067887 */ /* 0x000fe4000c000000 */
[----:B------:R-:W-:Y:S02]  /*2d40*/  @UP1 USHF.R.U32.HI UR4, URZ, 0x4, UR5 ;  /* 0x000000043f041899 */ /* 0x000fe40008011605 */
[----:B------:R-:W-:-:S02]  /*2d50*/  ULOP3.LUT UR43, UR43, UR6, URZ, 0x3c, !UPT ;  /* 0x000000062b2b7292 */ /* 0x000fc4000f8e3c3f */
[----:B------:R-:W-:Y:S02]  /*2d60*/  USHF.L.U32 UR45, UR45, 0x6, URZ ;  /* 0x000000062d2d7899 */ /* 0x000fe4000800063f */
[----:B------:R-:W-:Y:S01]  /*2d70*/  @UP1 ULOP3.LUT UR43, UR43, 0x1, UR4, 0x78, !UPT ;  /* 0x000000012b2b1892 */ /* 0x000fe2000f8e7804 */
[----:B------:R-:W-:Y:S11]  /*2d80*/  @!P0 BRA `(.L_x_40) ;  /* 0x0000000000408947 */ /* 0x000ff60003800000 */
[----:B-1----:R-:W-:Y:S01]  /*2d90*/  MOV R0, 0x0 ;  /* 0x0000000000007802 */ /* 0x002fe20000000f00 */
[----:B------:R-:W-:Y:S01]  /*2da0*/  ULDC.64 UR4, c[0x4][0x68] ;  /* 0x01001a0000047ab9 */ /* 0x000fe20000000a00 */
[----:B------:R-:W-:Y:S01]  /*2db0*/  ULDC.64 UR6, c[0x4][0x8] ;  /* 0x0100020000067ab9 */ /* 0x000fe20000000a00 */
[----:B------:R-:W-:Y:S01]  /*2dc0*/  IMAD.U32 R4, RZ, RZ, UR4 ;  /* 0x00000004ff047e24 */ /* 0x000fe2000f8e00ff */
[----:B------:R1:W2:Y:S01]  /*2dd0*/  LDC.64 R14, c[0x4][R0] ;  /* 0x01000000000e7b82 */ /* 0x0002a20000000a00 */
[----:B------:R-:W-:Y:S01]  /*2de0*/  IMAD.U32 R5, RZ, RZ, UR5 ;  /* 0x00000005ff057e24 */ /* 0x000fe2000f8e00ff */
[----:B------:R-:W-:Y:S01]  /*2df0*/  ULDC.64 UR4, c[0x4][0x70] ;  /* 0x01001c0000047ab9 */ /* 0x000fe20000000a00 */
[----:B------:R-:W-:Y:S02]  /*2e00*/  IMAD.U32 R10, RZ, RZ, UR6 ;  /* 0x00000006ff0a7e24 */ /* 0x000fe4000f8e00ff */
[----:B------:R-:W-:Y:S02]  /*2e10*/  IMAD.U32 R6, RZ, RZ, UR4 ;  /* 0x00000004ff067e24 */ /* 0x000fe4000f8e00ff */
[----:B------:R-:W-:-:S02]  /*2e20*/  IMAD.U32 R7, RZ, RZ, UR5 ;  /* 0x00000005ff077e24 */ /* 0x000fc4000f8e00ff */
[----:B------:R-:W-:Y:S02]  /*2e30*/  IMAD.U32 R11, RZ, RZ, UR7 ;  /* 0x00000007ff0b7e24 */ /* 0x000fe4000f8e00ff */
[----:B------:R-:W-:Y:S02]  /*2e40*/  IMAD.MOV.U32 R8, RZ, RZ, 0x70 ;  /* 0x00000070ff087424 */ /* 0x000fe400078e00ff */
[----:B------:R-:W-:Y:S02]  /*2e50*/  IMAD.MOV.U32 R12, RZ, RZ, 0x1 ;  /* 0x00000001ff0c7424 */ /* 0x000fe400078e00ff */
[----:B-1----:R-:W-:-:S07]  /*2e60*/  IMAD.MOV.U32 R13, RZ, RZ, RZ ;  /* 0x000000ffff0d7224 */ /* 0x002fce00078e00ff */
[----:B------:R-:W-:-:S07]  /*2e70*/  LEPC R20, `(.L_x_40) ;  /* 0x000000001014794e */ /* 0x000fce0000000000 */
[----:B--2---:R-:W-:Y:S05]  /*2e80*/  CALL.ABS.NOINC R14 ;  /* 0x000000000e007343 */ /* 0x004fea0003c00000 */
.L_x_40:
[----:B------:R-:W-:-:S04]  /*2e90*/  UIADD3 UR4, UR50, 0x2200, URZ ;  /* 0x0000220032047890 */ /* 0x000fc8000fffe03f */
[----:B------:R-:W-:-:S06]  /*2ea0*/  ULOP3.LUT UP0, URZ, UR4, 0x9f, URZ, 0xc0, !UPT ;  /* 0x0000009f043f7892 */ /* 0x000fcc000f80c03f */
[----:B------:R-:W-:-:S13]  /*2eb0*/  PLOP3.LUT P0, PT, PT, PT, UP0, 0x80, 0x0 ;  /* 0x000000000000781c */ /* 0x000fda0003f0f008 */
[----:B------:R-:W-:Y:S05]  /*2ec0*/  @!P0 BRA `(.L_x_41) ;  /* 0x0000000000408947 */ /* 0x000fea0003800000 */
        /* <DEDUP_REMOVED lines=16> */
.L_x_41:
[----:B------:R-:W2:Y:S01]  /*2fd0*/  LDC.64 R10, c[0x0][0x590] ;  /* 0x00016400ff0a7b82 */ /* 0x000ea20000000a00 */
[----:B-1----:R-:W-:Y:S01]  /*2fe0*/  SHF.R.U32.HI R0, RZ, 0x2, R18 ;  /* 0x00000002ff007819 */ /* 0x002fe20000011612 */
[----:B------:R-:W-:Y:S01]  /*2ff0*/  ULDC UR4, c[0x0][0x284] ;  /* 0x0000a10000047ab9 */ /* 0x000fe20000000800 */
[C---:B------:R-:W-:Y:S02]  /*3000*/  LOP3.LUT R6, R18.reuse, 0xe0, RZ, 0xc0, !PT ;  /* 0x000000e012067812 */ /* 0x040fe400078ec0ff */
[----:B------:R-:W-:Y:S02]  /*3010*/  LOP3.LUT R3, R18, 0x3, RZ, 0xc0, !PT ;  /* 0x0000000312037812 */ /* 0x000fe400078ec0ff */
[----:B------:R-:W-:Y:S01]  /*3020*/  LOP3.LUT R7, R0, 0x7, RZ, 0xc0, !PT ;  /* 0x0000000700077812 */ /* 0x000fe200078ec0ff */
[----:B------:R-:W1:Y:S01]  /*3030*/  LDC R4, c[0x0][0x288] ;  /* 0x0000a200ff047b82 */ /* 0x000e620000000800 */
[----:B------:R-:W-:Y:S02]  /*3040*/  SHF.R.U32.HI R0, RZ, 0x1, R6 ;  /* 0x00000001ff007819 */ /* 0x000fe40000011606 */
[----:B--2---:R-:W-:-:S04]  /*3050*/  ISETP.NE.U32.AND P0, PT, R10, RZ, PT ;  /* 0x000000ff0a00720c */ /* 0x004fc80003f05070 */
[----:B------:R-:W-:Y:S01]  /*3060*/  ISETP.NE.AND.EX P0, PT, R11, RZ, PT, P0 ;  /* 0x000000ff0b00720c */ /* 0x000fe20003f05300 */
[----:B-1----:R-:W-:Y:S01]  /*3070*/  IMAD R4, R3, -0x2, R4 ;  /* 0xfffffffe03047824 */ /* 0x002fe200078e0204 */
[----:B------:R-:W-:-:S03]  /*3080*/  IADD3 R3, -R0, UR4, -R7 ;  /* 0x0000000400037c10 */ /* 0x000fc6000fffe907 */
[----:B------:R-:W-:Y:S02]  /*3090*/  IMAD R93, R93, -0x40, R4 ;  /* 0xffffffc05d5d7824 */ /* 0x000fe400078e0204 */
[----:B------:R-:W-:-:S06]  /*30a0*/  IMAD R94, R94, -0x80, R3 ;  /* 0xffffff805e5e7824 */ /* 0x000fcc00078e0203 */
[----:B------:R-:W-:Y:S05]  /*30b0*/  @!P0 BRA `(.L_x_42) ;  /* 0x0000000000548947 */ /* 0x000fea0003800000 */
[----:B------:R-:W-:Y:S02]  /*30c0*/  ULDC.64 UR4, c[0x0][0x588] ;  /* 0x0001620000047ab9 */ /* 0x000fe40000000a00 */
[----:B------:R-:W-:-:S04]  /*30d0*/  ISETP.NE.U32.AND P1, PT, RZ, UR4, PT ;  /* 0x00000004ff007c0c */ /* 0x000fc8000bf25070 */
[----:B------:R-:W-:-:S13]  /*30e0*/  ISETP.NE.AND.EX P1, PT, RZ, UR5, PT, P1 ;  /* 0x00000005ff007c0c */ /* 0x000fda000bf25310 */
[----:B------:R-:W-:Y:S05]  /*30f0*/  @!P1 BRA `(.L_x_43) ;  /* 0x0000000000289947 */ /* 0x000fea0003800000 */
[----:B------:R-:W1:Y:S01]  /*3100*/  LDC.64 R4, c[0x0][0x588] ;  /* 0x00016200ff047b82 */ /* 0x000e620000000a00 */
[----:B------:R-:W-:-:S04]  /*3110*/  IMAD R3, R10, UR47, RZ ;  /* 0x0000002f0a037c24 */ /* 0x000fc8000f8e02ff */
[----:B-1----:R-:W-:-:S05]  /*3120*/  IMAD.WIDE R4, R3, 0x4, R4 ;  /* 0x0000000403047825 */ /* 0x002fca00078e0204 */
[----:B------:R-:W2:Y:S01]  /*3130*/  LDG.E R57, desc[UR38][R4.64] ;  /* 0x0000002604397981 */ /* 0x000ea2000c1e1900 */
[----:B------:R-:W-:Y:S02]  /*3140*/  IMAD.MOV.U32 R56, RZ, RZ, 0x1 ;  /* 0x00000001ff387424 */ /* 0x000fe400078e00ff */
[----:B------:R-:W-:Y:S02]  /*3150*/  IMAD.MOV.U32 R63, RZ, RZ, 0x1 ;  /* 0x00000001ff3f7424 */ /* 0x000fe400078e00ff */
[----:B------:R-:W-:Y:S02]  /*3160*/  IMAD.MOV.U32 R65, RZ, RZ, 0x1 ;  /* 0x00000001ff417424 */ /* 0x000fe400078e00ff */
[--C-:B--2---:R-:W-:Y:S02]  /*3170*/  IMAD.MOV.U32 R66, RZ, RZ, R57.reuse ;  /* 0x000000ffff427224 */ /* 0x104fe400078e0039 */
[----:B------:R-:W-:Y:S01]  /*3180*/  IMAD.MOV.U32 R83, RZ, RZ, R57 ;  /* 0x000000ffff537224 */ /* 0x000fe200078e0039 */
[----:B------:R-:W-:Y:S06]  /*3190*/  BRA `(.L_x_42) ;  /* 0x00000000001c7947 */ /* 0x000fec0003800000 */
.L_x_43:
[----:B------:R-:W-:Y:S01]  /*31a0*/  ULDC UR4, c[0x0][0x580] ;  /* 0x0001600000047ab9 */ /* 0x000fe20000000800 */
[----:B------:R-:W-:Y:S02]  /*31b0*/  IMAD.MOV.U32 R56, RZ, RZ, 0x1 ;  /* 0x00000001ff387424 */ /* 0x000fe400078e00ff */
[----:B------:R-:W-:Y:S02]  /*31c0*/  IMAD.MOV.U32 R63, RZ, RZ, 0x1 ;  /* 0x00000001ff3f7424 */ /* 0x000fe400078e00ff */
[----:B------:R-:W-:Y:S02]  /*31d0*/  IMAD.MOV.U32 R65, RZ, RZ, 0x1 ;  /* 0x00000001ff417424 */ /* 0x000fe400078e00ff */
[----:B------:R-:W-:Y:S02]  /*31e0*/  IMAD.U32 R57, RZ, RZ, UR4 ;  /* 0x00000004ff397e24 */ /* 0x000fe4000f8e00ff */
[----:B------:R-:W-:Y:S02]  /*31f0*/  IMAD.U32 R66, RZ, RZ, UR4 ;  /* 0x00000004ff427e24 */ /* 0x000fe4000f8e00ff */
[----:B------:R-:W-:-:S07]  /*3200*/  IMAD.U32 R83, RZ, RZ, UR4 ;  /* 0x00000004ff537e24 */ /* 0x000fce000f8e00ff */
.L_x_42:
[----:B------:R-:W1:Y:S02]  /*3210*/  LDC.64 R8, c[0x0][0x5b0] ;  /* 0x00016c00ff087b82 */ /* 0x000e640000000a00 */
[----:B-1----:R-:W-:-:S04]  /*3220*/  ISETP.NE.U32.AND P1, PT, R8, RZ, PT ;  /* 0x000000ff0800720c */ /* 0x002fc80003f25070 */
[----:B------:R-:W-:-:S13]  /*3230*/  ISETP.NE.AND.EX P1, PT, R9, RZ, PT, P1 ;  /* 0x000000ff0900720c */ /* 0x000fda0003f25310 */
        /* <DEDUP_REMOVED lines=8> */
[----:B------:R1:W5:Y:S01]  /*32c0*/  LDG.E R58, desc[UR38][R4.64] ;  /* 0x00000026043a7981 */ /* 0x000362000c1e1900 */
[----:B------:R-:W-:Y:S05]  /*32d0*/  BRA `(.L_x_44) ;  /* 0x0000000000087947 */ /* 0x000fea0003800000 */
.L_x_45:
[----:B------:R-:W-:Y:S02]  /*32e0*/  ULDC UR4, c[0x0][0x5a0] ;  /* 0x0001680000047ab9 */ /* 0x000fe40000000800 */
[----:B------:R-:W-:-:S07]  /*32f0*/  IMAD.U32 R58, RZ, RZ, UR4 ;  /* 0x00000004ff3a7e24 */ /* 0x000fce000f8e00ff */
.L_x_44:
[----:B------:R-:W2:Y:S01]  /*3300*/  LDC.64 R12, c[0x0][0x5c0] ;  /* 0x00017000ff0c7b82 */ /* 0x000ea20000000a00 */
[----:B------:R-:W-:Y:S01]  /*3310*/  ULDC.64 UR4, c[0x0][0x588] ;  /* 0x0001620000047ab9 */ /* 0x000fe20000000a00 */
[----:B------:R-:W-:Y:S01]  /*3320*/  ISETP.EQ.U32.AND P3, PT, R10, RZ, PT ;  /* 0x000000ff0a00720c */ /* 0x000fe20003f62070 */
[----:B-1----:R-:W-:Y:S01]  /*3330*/  IMAD.MOV.U32 R4, RZ, RZ, 0x1 ;  /* 0x00000001ff047424 */ /* 0x002fe200078e00ff */
[----:B------:R-:W-:Y:S01]  /*3340*/  ISETP.NE.U32.AND P1, PT, RZ, UR4, PT ;  /* 0x00000004ff007c0c */ /* 0x000fe2000bf25070 */
[----:B------:R-:W-:Y:S01]  /*3350*/  IMAD.MOV.U32 R3, RZ, RZ, 0x1 ;  /* 0x00000001ff037424 */ /* 0x000fe200078e00ff */
[----:B------:R-:W-:Y:S02]  /*3360*/  LOP3.LUT P4, RZ, R65, 0xff, RZ, 0xc0, !PT ;  /* 0x000000ff41ff7812 */ /* 0x000fe4000788c0ff */
[----:B------:R-:W1:Y:S01]  /*3370*/  LDC R9, c[0x0][0x5c8] ;  /* 0x00017200ff097b82 */ /* 0x000e620000000800 */
[----:B------:R-:W-:Y:S02]  /*3380*/  ISETP.NE.AND.EX P1, PT, RZ, UR5, PT, P1 ;  /* 0x00000005ff007c0c */ /* 0x000fe4000bf25310 */
[----:B------:R-:W-:-:S02]  /*3390*/  FSEL R0, R83, R66, !P4 ;  /* 0x0000004253007208 */ /* 0x000fc40006000000 */
[----:B------:R-:W-:Y:S02]  /*33a0*/  ISETP.EQ.OR.EX P3, PT, R11, RZ, !P1, P3 ;  /* 0x000000ff0b00720c */ /* 0x000fe40004f62730 */
[----:B------:R-:W-:Y:S02]  /*33b0*/  PLOP3.LUT P1, PT, P1, PT, PT, 0x8, 0x0 ;  /* 0x000000000000781c */ /* 0x000fe40000f2e170 */
[C---:B------:R-:W-:Y:S02]  /*33c0*/  FSEL R66, R57.reuse, R66, !P0 ;  /* 0x0000004239427208 */ /* 0x040fe40004000000 */
[----:B------:R-:W-:Y:S02]  /*33d0*/  FSEL R0, R57, R0, !P0 ;  /* 0x0000000039007208 */ /* 0x000fe40004000000 */
[----:B--2---:R-:W-:-:S04]  /*33e0*/  ISETP.NE.U32.AND P2, PT, R12, RZ, PT ;  /* 0x000000ff0c00720c */ /* 0x004fc80003f45070 */
[----:B------:R-:W-:-:S04]  /*33f0*/  ISETP.NE.AND.EX P2, PT, R13, RZ, PT, P2 ;  /* 0x000000ff0d00720c */ /* 0x000fc80003f45320 */
[----:B-1----:R-:W-:Y:S01]  /*3400*/  FSEL R9, R9, RZ, !P2 ;  /* 0x000000ff09097208 */ /* 0x002fe20005000000 */
[----:B------:R-:W-:Y:S08]  /*3410*/  @!P3 BRA `(.L_x_46) ;  /* 0x000000000040b947 */ /* 0x000ff00003800000 */
[----:B------:R-:W-:Y:S04]  /*3420*/  BSSY B0, `(.L_x_47) ;  /* 0x000000e000007945 */ /* 0x000fe80003800000 */
[----:B------:R-:W-:Y:S05]  /*3430*/  @!P0 BRA `(.L_x_48) ;  /* 0x0000000000248947 */ /* 0x000fea0003800000 */
[----:B------:R-:W-:Y:S02]  /*3440*/  LOP3.LUT P4, RZ, R63, 0xff, RZ, 0xc0, !PT ;  /* 0x000000ff3fff7812 */ /* 0x000fe4000788c0ff */
[----:B------:R-:W-:Y:S02]  /*3450*/  PLOP3.LUT P3, PT, P1, PT, PT, 0x80, 0x0 ;  /* 0x000000000000781c */ /* 0x000fe40000f6f070 */
[----:B------:R-:W-:-:S09]  /*3460*/  PRMT R65, RZ, 0x7610, R65 ;  /* 0x00007610ff417816 */ /* 0x000fd20000000041 */
[----:B------:R-:W-:Y:S05]  /*3470*/  @!P4 BRA `(.L_x_49) ;  /* 0x000000000020c947 */ /* 0x000fea0003800000 */
[----:B------:R-:W-:Y:S01]  /*3480*/  FSETP.EQ.AND P3, PT, R57, RZ, PT ;  /* 0x000000ff3900720b */ /* 0x000fe20003f62000 */
[----:B------:R-:W-:Y:S01]  /*3490*/  IMAD.MOV.U32 R66, RZ, RZ, R57 ;  /* 0x000000ffff427224 */ /* 0x000fe200078e0039 */
[----:B------:R-:W-:Y:S01]  /*34a0*/  PRMT R65, R63, 0x7610, R65 ;  /* 0x000076103f417816 */ /* 0x000fe20000000041 */
[----:B------:R-:W-:Y:S01]  /*34b0*/  IMAD.MOV.U32 R0, RZ, RZ, R57 ;  /* 0x000000ffff007224 */ /* 0x000fe200078e0039 */
[----:B------:R-:W-:Y:S09]  /*34c0*/  BRA `(.L_x_49) ;  /* 0x00000000000c7947 */ /* 0x000ff20003800000 */
.L_x_48:
[----:B------:R-:W-:Y:S01]  /*34d0*/  FSETP.EQ.AND P3, PT, R57, RZ, PT ;  /* 0x000000ff3900720b */ /* 0x000fe20003f62000 */
[--C-:B------:R-:W-:Y:S02]  /*34e0*/  IMAD.MOV.U32 R66, RZ, RZ, R57.reuse ;  /* 0x000000ffff427224 */ /* 0x100fe400078e0039 */
[----:B------:R-:W-:-:S10]  /*34f0*/  IMAD.MOV.U32 R0, RZ, RZ, R57 ;  /* 0x000000ffff007224 */ /* 0x000fd400078e0039 */
.L_x_49:
[----:B------:R-:W-:Y:S05]  /*3500*/  BSYNC B0 ;  /* 0x0000000000007941 */ /* 0x000fea0003800000 */
.L_x_47:
[----:B------:R-:W-:-:S07]  /*3510*/  SEL R4, RZ, 0x1, P3 ;  /* 0x00000001ff047807 */ /* 0x000fce0001800000 */
.L_x_46:
[----:B------:R-:W-:Y:S04]  /*3520*/  BSSY B0, `(.L_x_50) ;  /* 0x000000f000007945 */ /* 0x000fe80003800000 */
[----:B------:R-:W-:Y:S05]  /*3530*/  @!P0 BRA `(.L_x_51) ;  /* 0x0000000000288947 */ /* 0x000fea0003800000 */
[----:B------:R-:W-:Y:S02]  /*3540*/  LOP3.LUT P0, RZ, R56, 0xff, RZ, 0xc0, !PT ;  /* 0x000000ff38ff7812 */ /* 0x000fe4000780c0ff */
[----:B------:R-:W-:Y:S02]  /*3550*/  PRMT R63, RZ, 0x7610, R63 ;  /* 0x00007610ff3f7816 */ /* 0x000fe4000000003f */
[----:B------:R-:W-:-:S09]  /*3560*/  PRMT R65, RZ, 0x7610, R65 ;  /* 0x00007610ff417816 */ /* 0x000fd20000000041 */
[----:B------:R-:W-:Y:S05]  /*3570*/  @!P0 BRA `(.L_x_52) ;  /* 0x0000000000248947 */ /* 0x000fea0003800000 */
[----:B------:R-:W-:Y:S01]  /*3580*/  FSETP.EQ.AND P1, PT, R57, RZ, PT ;  /* 0x000000ff3900720b */ /* 0x000fe20003f22000 */
[----:B------:R-:W-:Y:S01]  /*3590*/  IMAD.MOV.U32 R66, RZ, RZ, R57 ;  /* 0x000000ffff427224 */ /* 0x000fe200078e0039 */
[C---:B------:R-:W-:Y:S01]  /*35a0*/  PRMT R63, R56.reuse, 0x7610, R63 ;  /* 0x00007610383f7816 */ /* 0x040fe2000000003f */
[----:B------:R-:W-:Y:S01]  /*35b0*/  IMAD.MOV.U32 R0, RZ, RZ, R57 ;  /* 0x000000ffff007224 */ /* 0x000fe200078e0039 */
[----:B------:R-:W-:Y:S01]  /*35c0*/  PRMT R65, R56, 0x7610, R65 ;  /* 0x0000761038417816 */ /* 0x000fe20000000041 */
[----:B------:R-:W-:Y:S08]  /*35d0*/  BRA `(.L_x_52) ;  /* 0x00000000000c7947 */ /* 0x000ff00003800000 */
.L_x_51:
[----:B------:R-:W-:Y:S01]  /*35e0*/  FSETP.EQ.AND P1, PT, R57, RZ, PT ;  /* 0x000000ff3900720b */ /* 0x000fe20003f22000 */
[--C-:B------:R-:W-:Y:S02]  /*35f0*/  IMAD.MOV.U32 R66, RZ, RZ, R57.reuse ;  /* 0x000000ffff427224 */ /* 0x100fe400078e0039 */
[----:B------:R-:W-:-:S10]  /*3600*/  IMAD.MOV.U32 R0, RZ, RZ, R57 ;  /* 0x000000ffff007224 */ /* 0x000fd400078e0039 */
.L_x_52:
[----:B------:R-:W-:Y:S05]  /*3610*/  BSYNC B0 ;  /* 0x0000000000007941 */ /* 0x000fea0003800000 */
.L_x_50:
[----:B------:R-:W-:Y:S01]  /*3620*/  PRMT R4, R4, 0x9910, RZ ;  /* 0x0000991004047816 */ /* 0x000fe200000000ff */
[----:B------:R-:W-:Y:S02]  /*3630*/  IMAD.MOV.U32 R8, RZ, RZ, RZ ;  /* 0x000000ffff087224 */ /* 0x000fe400078e00ff */
[----:B------:R-:W-:Y:S01]  /*3640*/  IMAD.MOV.U32 R11, RZ, RZ, R9 ;  /* 0x000000ffff0b7224 */ /* 0x000fe200078e0009 */
[----:B------:R-:W-:Y:S01]  /*3650*/  ISETP.NE.AND P3, PT, R4, RZ, PT ;  /* 0x000000ff0400720c */ /* 0x000fe20003f65270 */
[----:B------:R-:W-:-:S12]  /*3660*/  @!P2 BRA `(.L_x_53) ;  /* 0x000000000060a947 */ /* 0x000fd80003800000 */
[----:B------:R-:W-:Y:S01]  /*3670*/  SHF.R.U32.HI R6, RZ, 0x5, R6 ;  /* 0x00000005ff067819 */ /* 0x000fe20000011606 */
[----:B------:R-:W1:Y:S01]  /*3680*/  LDC.64 R10, c[0x0][0x5d0] ;  /* 0x00017400ff0a7b82 */ /* 0x000e620000000a00 */
[----:B------:R-:W-:Y:S01]  /*3690*/  USHF.R.S32.HI UR4, URZ, 0x1f, UR47 ;  /* 0x0000001f3f047899 */ /* 0x000fe2000801142f */
[----:B------:R-:W-:Y:S02]  /*36a0*/  ISETP.GE.AND P0, PT, R93, 0x1, PT ;  /* 0x000000015d00780c */ /* 0x000fe40003f06270 */
[----:B------:R-:W-:Y:S02]  /*36b0*/  IMAD.SHL.U32 R4, R6, 0x10, RZ ;  /* 0x0000001006047824 */ /* 0x000fe400078e00ff */
[C---:B------:R-:W-:Y:S02]  /*36c0*/  ISETP.LT.OR P2, PT, R94.reuse, 0x9, !P0 ;  /* 0x000000095e00780c */ /* 0x040fe40004741670 */
[----:B------:R-:W-:Y:S02]  /*36d0*/  ISETP.LT.OR P0, PT, R94, 0x1, !P0 ;  /* 0x000000015e00780c */ /* 0x000fe40004701670 */
[----:B------:R-:W-:-:S05]  /*36e0*/  LOP3.LUT R4, R4, 0xfffffff0, R7, 0xe2, !PT ;  /* 0xfffffff004047812 */ /* 0x000fca00078ee207 */
[----:B------:R-:W-:-:S05]  /*36f0*/  VIADD R4, R4, UR46 ;  /* 0x0000002e04047c36 */ /* 0x000fca0008000000 */
[--C-:B------:R-:W-:Y:S01]  /*3700*/  SHF.R.S32.HI R5, RZ, 0x1f, R4.reuse ;  /* 0x0000001fff057819 */ /* 0x100fe20000011404 */
[C---:B-1----:R-:W-:Y:S02]  /*3710*/  IMAD R6, R10.reuse, UR4, RZ ;  /* 0x000000040a067c24 */ /* 0x042fe4000f8e02ff */
[----:B------:R-:W-:-:S04]  /*3720*/  IMAD.WIDE.U32 R4, R10, UR47, R4 ;  /* 0x0000002f0a047c25 */ /* 0x000fc8000f8e0004 */
[----:B------:R-:W-:Y:S01]  /*3730*/  IMAD R6, R11, UR47, R6 ;  /* 0x0000002f0b067c24 */ /* 0x000fe2000f8e0206 */
[----:B------:R-:W-:-:S04]  /*3740*/  IADD3 R4, P4, R4, R12, RZ ;  /* 0x0000000c04047210 */ /* 0x000fc80007f9e0ff */
[--C-:B------:R-:W-:Y:S02]  /*3750*/  IADD3.X R5, R13, R5, R6.reuse, P4, !PT ;  /* 0x000000050d057210 */ /* 0x100fe400027fe406 */
[----:B------:R-:W-:-:S03]  /*3760*/  PRMT R6, RZ, 0x7610, R6 ;  /* 0x00007610ff067816 */ /* 0x000fc60000000006 */
[----:B------:R-:W2:Y:S04]  /*3770*/  @!P2 LDG.E.U8 R7, desc[UR38][R4.64+0x8] ;  /* 0x000008260407a981 */ /* 0x000ea8000c1e1100 */
[----:B------:R-:W3:Y:S01]  /*3780*/  @!P0 LDG.E.U8 R6, desc[UR38][R4.64] ;  /* 0x0000002604068981 */ /* 0x000ee2000c1e1100 */
[----:B--2---:R-:W-:-:S05]  /*3790*/  @!P2 IMAD.SHL.U32 R7, R7, 0x100, RZ ;  /* 0x000001000707a824 */ /* 0x004fca00078e00ff */
[----:B---3--:R-:W-:-:S04]  /*37a0*/  @!P2 LOP3.LUT R7, R6, R7, RZ, 0xfc, !PT ;  /* 0x000000070607a212 */ /* 0x008fc800078efcff */
[----:B------:R-:W-:-:S04]  /*37b0*/  @!P2 PRMT R6, R7, 0x7610, R6 ;  /* 0x000076100706a816 */ /* 0x000fc80000000006 */
[----:B------:R-:W-:-:S05]  /*37c0*/  F2FP.F16.E4M3.UNPACK_B R6, R6 ;  /* 0x00000006ff06723e */ /* 0x000fca00020006ff */
[--C-:B------:R-:W-:Y:S02]  /*37d0*/  HADD2.F32 R11, -RZ, R6.reuse.H0_H0 ;  /* 0x20000006ff0b7230 */ /* 0x100fe40000004100 */
[----:B------:R-:W-:-:S07]  /*37e0*/  HADD2.F32 R9, -RZ, R6.H1_H1 ;  /* 0x30000006ff097230 */ /* 0x000fce0000004100 */
.L_x_53:
[----:B------:R-:W-:Y:S01]  /*37f0*/  BSSY B0, `(.L_x_54) ;  /* 0x0000038000007945 */ /* 0x000fe20003800000 */
[----:B------:R-:W-:Y:S01]  /*3800*/  CS2R R4, SRZ ;  /* 0x0000000000047805 */ /* 0x000fe2000001ff00 */
[----:B------:R-:W-:Y:S02]  /*3810*/  IMAD.MOV.U32 R6, RZ, RZ, RZ ;  /* 0x000000ffff067224 */ /* 0x000fe400078e00ff */
[----:B------:R-:W-:Y:S05]  /*3820*/  @!P3 BRA `(.L_x_55) ;  /* 0x0000000000d0b947 */ /* 0x000fea0003800000 */
[----:B------:R-:W-:-:S13]  /*3830*/  ISETP.NE.AND P2, PT, R60, 0x3, PT ;  /* 0x000000033c00780c */ /* 0x000fda0003f45270 */
[----:B------:R-:W-:Y:S05]  /*3840*/  @!P2 BRA `(.L_x_56) ;  /* 0x000000000004a947 */ /* 0x000fea0003800000 */
[----:B------:R-:W-:Y:S01]  /*3850*/  BPT.TRAP 0x1 ;  /* 0x000000040000795c */ /* 0x000fe20000300000 */
.L_x_56:
[----:B------:R-:W-:Y:S01]  /*3860*/  LEA R20, R64, UR50, 0x3 ;  /* 0x0000003240147c11 */ /* 0x000fe2000f8e18ff */
[----:B------:R-:W-:Y:S01]  /*3870*/  BSSY B1, `(.L_x_57) ;  /* 0x0000006000017945 */ /* 0x000fe20003800000 */
[----:B------:R-:W-:Y:S01]  /*3880*/  SHF.L.U32 R5, R61, 0x1f, RZ ;  /* 0x0000001f3d057819 */ /* 0x000fe200000006ff */
[----:B------:R-:W-:Y:S02]  /*3890*/  IMAD.MOV.U32 R8, RZ, RZ, RZ ;  /* 0x000000ffff087224 */ /* 0x000fe400078e00ff */
[----:B------:R-:W-:Y:S01]  /*38a0*/  IMAD.MOV.U32 R4, RZ, RZ, RZ ;  /* 0x000000ffff047224 */ /* 0x000fe200078e00ff */
[----:B------:R-:W1:Y:S02]  /*38b0*/  SYNCS.PHASECHK.TRANS64.TRYWAIT P0, [R20+URZ+0x110], R5 ;  /* 0x00011005140075a7 */ /* 0x000e64000800017f */
[----:B-1----:R-:W-:Y:S05]  /*38c0*/  @!P0 BRA `(.L_x_58) ;  /* 0x00000044001c8947 */ /* 0x002fea0003800000 */
.L_x_148:
[----:B------:R-:W-:Y:S05]  /*38d0*/  BSYNC B1 ;  /* 0x0000000000017941 */ /* 0x000fea0003800000 */
.L_x_57:
[----:B------:R-:W-:Y:S01]  /*38e0*/  BSSY B1, `(.L_x_59) ;  /* 0x0000017000017945 */ /* 0x000fe20003800000 */
[----:B-1----:R-:W-:Y:S02]  /*38f0*/  IMAD.MOV.U32 R5, RZ, RZ, RZ ;  /* 0x000000ffff057224 */ /* 0x002fe400078e00ff */
[----:B------:R-:W-:Y:S01]  /*3900*/  IMAD.MOV.U32 R6, RZ, RZ, RZ ;  /* 0x000000ffff067224 */ /* 0x000fe200078e00ff */
[----:B------:R-:W-:Y:S06]  /*3910*/  @P1 BRA `(.L_x_60) ;  /* 0x00000000004c1947 */ /* 0x000fec0003800000 */
[----:B------:R-:W-:Y:S01]  /*3920*/  SHF.R.U32.HI R5, RZ, 0x4, R18 ;  /* 0x00000004ff057819 */ /* 0x000fe20000011612 */
[----:B------:R-:W-:-:S03]  /*3930*/  IMAD R4, R64, 0x1000, R59 ;  /* 0x0000100040047824 */ /* 0x000fc600078e023b */
[----:B------:R-:W-:Y:S01]  /*3940*/  LOP3.LUT P0, RZ, R5, 0x1, RZ, 0xc0, !PT ;  /* 0x0000000105ff7812 */ /* 0x000fe2000780c0ff */
[----:B------:R-:W-:Y:S01]  /*3950*/  VIADD R5, R4, UR50 ;  /* 0x0000003204057c36 */ /* 0x000fe20008000000 */
[----:B------:R-:W-:Y:S03]  /*3960*/  LDS.U16 R7, [R4+UR50+0x308] ;  /* 0x0003083204077984 */ /* 0x000fe60008000400 */
[C---:B------:R-:W-:Y:S01]  /*3970*/  VIADD R6, R5.reuse, 0x200 ;  /* 0x0000020005067836 */ /* 0x040fe20000000000 */
[----:B------:R-:W-:Y:S01]  /*3980*/  LDS.U16 R8, [R4+UR50+0x208] ;  /* 0x0002083204087984 */ /* 0x000fe20008000400 */
[----:B------:R-:W-:-:S03]  /*3990*/  VIADD R10, R5, 0x210 ;  /* 0x00000210050a7836 */ /* 0x000fc60000000000 */
[----:B------:R-:W-:Y:S03]  /*39a0*/  LDS.U16 R5, [R4+UR50+0x200] ;  /* 0x0002003204057984 */ /* 0x000fe60008000400 */
[----:B------:R-:W-:Y:S02]  /*39b0*/  @P0 VIADD R10, R6, 0xfffffff0 ;  /* 0xfffffff0060a0836 */ /* 0x000fe40000000000 */
[----:B------:R-:W1:Y:S04]  /*39c0*/  LDS.U16 R6, [R4+UR50+0x300] ;  /* 0x0003003204067984 */ /* 0x000e680008000400 */
[----:B------:R-:W-:Y:S04]  /*39d0*/  LDS.U16 R12, [R10+0x100] ;  /* 0x000100000a0c7984 */ /* 0x000fe80000000400 */
[----:B------:R-:W2:Y:S04]  /*39e0*/  LDS.U16 R13, [R10] ;  /* 0x000000000a0d7984 */ /* 0x000ea80000000400 */
[----:B------:R-:W-:Y:S04]  /*39f0*/  LDS.U16 R14, [R10+0x108] ;  /* 0x000108000a0e7984 */ /* 0x000fe80000000400 */
[----:B------:R-:W3:Y:S01]  /*3a00*/  LDS.U16 R15, [R10+0x8] ;  /* 0x000008000a0f7984 */ /* 0x000ee20000000400 */
[----:B-1----:R-:W-:-:S02]  /*3a10*/  PRMT R6, R5, 0x5410, R6 ;  /* 0x0000541005067816 */ /* 0x002fc40000000006 */
[----:B------:R-:W-:Y:S02]  /*3a20*/  PRMT R5, R8, 0x5410, R7 ;  /* 0x0000541008057816 */ /* 0x000fe40000000007 */
[----:B--2---:R-:W-:Y:S02]  /*3a30*/  PRMT R4, R13, 0x5410, R12 ;  /* 0x000054100d047816 */ /* 0x004fe4000000000c */
[----:B---3--:R-:W-:-:S07]  /*3a40*/  PRMT R8, R15, 0x5410, R14 ;  /* 0x000054100f087816 */ /* 0x008fce000000000e */
.L_x_60:
[----:B------:R-:W-:Y:S05]  /*3a50*/  BSYNC B1 ;  /* 0x0000000000017941 */ /* 0x000fea0003800000 */
.L_x_59:
[----:B------:R-:W-:Y:S01]  /*3a60*/  @!PT LDS RZ, [RZ] ;  /* 0x00000000fffff984 */ /* 0x000fe20000000800 */
[----:B------:R-:W-:Y:S01]  /*3a70*/  @!PT LDS RZ, [RZ] ;  /* 0x00000000fffff984 */ /* 0x000fe20000000800 */
[----:B------:R-:W-:Y:S01]  /*3a80*/  @!PT LDS RZ, [RZ] ;  /* 0x00000000fffff984 */ /* 0x000fe20000000800 */
[----:B------:R-:W-:Y:S01]  /*3a90*/  @!PT LDS RZ, [RZ] ;  /* 0x00000000fffff984 */ /* 0x000fe20000000800 */
[----:B------:R1:W-:Y:S06]  /*3aa0*/  MEMBAR.ALL.CTA ;  /* 0x0000000000007992 */ /* 0x0003ec0000008000 */
[----:B-1----:R-:W1:Y:S01]  /*3ab0*/  FENCE.VIEW.ASYNC.S ;  /* 0x00000000000073c6 */ /* 0x002e620000000000 */
[----:B------:R-:W-:Y:S05]  /*3ac0*/  @!P2 BRA `(.L_x_61) ;  /* 0x000000000004a947 */ /* 0x000fea0003800000 */
[----:B------:R-:W-:Y:S01]  /*3ad0*/  BPT.TRAP 0x1 ;  /* 0x000000040000795c */ /* 0x000fe20000300000 */
.L_x_61:
[----:B------:R-:W2:Y:S01]  /*3ae0*/  S2R R10, SR_CgaCtaId ;  /* 0x00000000000a7919 */ /* 0x000ea20000008800 */
[----:B------:R-:W-:Y:S02]  /*3af0*/  VIADD R7, R20, 0x120 ;  /* 0x0000012014077836 */ /* 0x000fe40000000000 */
[----:B------:R-:W-:-:S05]  /*3b00*/  VIADD R64, R64, 0x1 ;  /* 0x0000000140407836 */ /* 0x000fca0000000000 */
[----:B------:R-:W-:-:S04]  /*3b10*/  ISETP.NE.AND P0, PT, R64, 0x2, PT ;  /* 0x000000024000780c */ /* 0x000fc80003f05270 */
[----:B------:R-:W-:Y:S02]  /*3b20*/  SEL R64, R64, RZ, P0 ;  /* 0x000000ff40407207 */ /* 0x000fe40000000000 */
[----:B--2---:R-:W-:Y:S02]  /*3b30*/  PRMT R7, R10, 0x654, R7 ;  /* 0x000006540a077816 */ /* 0x004fe40000000007 */
[----:B------:R-:W-:Y:S02]  /*3b40*/  SEL R10, RZ, 0x1, P0 ;  /* 0x00000001ff0a7807 */ /* 0x000fe40000000000 */
[----:B-1----:R1:W-:Y:S02]  /*3b50*/  SYNCS.ARRIVE.TRANS64.RED.A1T0 RZ, [R7+URZ], RZ ;  /* 0x000000ff07ff79a7 */ /* 0x0023e4000810043f */
[----:B------:R-:W-:-:S07]  /*3b60*/  LOP3.LUT R61, R61, R10, RZ, 0x3c, !PT ;  /* 0x0000000a3d3d7212 */ /* 0x000fce00078e3cff */
.L_x_55:
[----:B------:R-:W-:Y:S05]  /*3b70*/  BSYNC B0 ;  /* 0x0000000000007941 */ /* 0x000fea0003800000 */
.L_x_54:
[-C--:B-1----:R-:W-:Y:S01]  /*3b80*/  F2FP.F16.E4M3.UNPACK_B R7, R6.reuse ;  /* 0x00000006ff07723e */ /* 0x082fe200020006ff */
[C-C-:B-----5:R-:W-:Y:S01]  /*3b90*/  FFMA R10, R58.reuse, R101, R11.reuse ;  /* 0x000000653a0a7223 */ /* 0x160fe2000000000b */
[----:B------:R-:W-:Y:S01]  /*3ba0*/  F2FP.F16.E4M3.UNPACK_B R12, R6.H1 ;  /* 0x00000006ff0c723e */ /* 0x000fe200030006ff */
[C---:B------:R-:W-:Y:S01]  /*3bb0*/  FFMA R100, R58.reuse, R100, R11 ;  /* 0x000000643a647223 */ /* 0x040fe2000000000b */
[C-C-:B------:R-:W-:Y:S01]  /*3bc0*/  FFMA R98, R58.reuse, R98, R9.reuse ;  /* 0x000000623a627223 */ /* 0x140fe20000000009 */
[--C-:B------:R-:W-:Y:S01]  /*3bd0*/  HADD2.F32 R13, -RZ, R7.reuse.H0_H0 ;  /* 0x20000007ff0d7230 */ /* 0x100fe20000004100 */
[----:B------:R-:W-:Y:S01]  /*3be0*/  SHF.R.U32.HI R14, RZ, 0x4, R18 ;  /* 0x00000004ff0e7819 */ /* 0x000fe20000011612 */
[----:B------:R-:W-:Y:S02]  /*3bf0*/  HADD2.F32 R7, -RZ, R7.H1_H1 ;  /* 0x30000007ff077230 */ /* 0x000fe40000004100 */
[----:B------:R-:W-:Y:S01]  /*3c00*/  FFMA R92, R58, R92, R9 ;  /* 0x0000005c3a5c7223 */ /* 0x000fe20000000009 */
[----:B------:R-:W-:-:S02]  /*3c10*/  HADD2.F32 R15, -RZ, R12.H1_H1 ;  /* 0x3000000cff0f7230 */ /* 0x000fc40000004100 */
[-C--:B------:R-:W-:Y:S01]  /*3c20*/  FFMA R20, R13, R83.reuse, R10 ;  /* 0x000000530d147223 */ /* 0x080fe2000000000a */
[----:B------:R-:W-:Y:S02]  /*3c30*/  HADD2.F32 R13, -RZ, R12.H0_H0 ;  /* 0x2000000cff0d7230 */ /* 0x000fe40000004100 */
[----:B------:R-:W-:Y:S01]  /*3c40*/  FFMA R25, R7, R83, R100 ;  /* 0x0000005307197223 */ /* 0x000fe20000000064 */
[----:B------:R-:W-:Y:S01]  /*3c50*/  FFMA R10, R58, R99, R9 ;  /* 0x000000633a0a7223 */ /* 0x000fe20000000009 */
[----:B------:R-:W-:Y:S01]  /*3c60*/  F2FP.F16.E4M3.UNPACK_B R12, R5 ;  /* 0x00000005ff0c723e */ /* 0x000fe200020006ff */
[----:B------:R-:W-:Y:S01]  /*3c70*/  FFMA R27, R15, R83, R98 ;  /* 0x000000530f1b7223 */ /* 0x000fe20000000062 */
[----:B------:R-:W-:Y:S01]  /*3c80*/  F2FP.F16.E4M3.UNPACK_B R7, R5.H1 ;  /* 0x00000005ff07723e */ /* 0x000fe200030006ff */
[----:B------:R-:W-:Y:S01]  /*3c90*/  FFMA R24, R13, R83, R10 ;  /* 0x000000530d187223 */ /* 0x000fe2000000000a */
[----:B------:R-:W-:Y:S01]  /*3ca0*/  LOP3.LUT P2, RZ, R14, 0x1, RZ, 0xc0, !PT ;  /* 0x000000010eff7812 */ /* 0x000fe2000784c0ff */
[----:B------:R-:W-:-:S02]  /*3cb0*/  HADD2.F32 R13, -RZ, R12.H0_H0 ;  /* 0x2000000cff0d7230 */ /* 0x000fc40000004100 */
[C---:B------:R-:W-:Y:S01]  /*3cc0*/  FFMA R10, R58.reuse, R97, R11 ;  /* 0x000000613a0a7223 */ /* 0x040fe2000000000b */
[----:B------:R-:W-:Y:S02]  /*3cd0*/  HADD2.F32 R15, -RZ, R12.H1_H1 ;  /* 0x3000000cff0f7230 */ /* 0x000fe40000004100 */
[C---:B------:R-:W-:Y:S01]  /*3ce0*/  FFMA R12, R58.reuse, R95, R9 ;  /* 0x0000005f3a0c7223 */ /* 0x040fe20000000009 */
[--C-:B------:R-:W-:Y:S01]  /*3cf0*/  HADD2.F32 R21, -RZ, R7.reuse.H0_H0 ;  /* 0x20000007ff157230 */ /* 0x100fe20000004100 */
[-C--:B------:R-:W-:Y:S01]  /*3d00*/  F2FP.F16.E4M3.UNPACK_B R14, R4.reuse ;  /* 0x00000004ff0e723e */ /* 0x080fe200020006ff */
[----:B------:R-:W-:Y:S01]  /*3d10*/  FFMA R26, R13, R83, R10 ;  /* 0x000000530d1a7223 */ /* 0x000fe2000000000a */
[----:B------:R-:W-:Y:S02]  /*3d20*/  HADD2.F32 R7, -RZ, R7.H1_H1 ;  /* 0x30000007ff077230 */ /* 0x000fe40000004100 */
[C-C-:B------:R-:W-:Y:S01]  /*3d30*/  FFMA R10, R58.reuse, R91, R11.reuse ;  /* 0x0000005b3a0a7223 */ /* 0x140fe2000000000b */
[-C--:B------:R-:W-:Y:S01]  /*3d40*/  FFMA R28, R21, R83.reuse, R12 ;  /* 0x00000053151c7223 */ /* 0x080fe2000000000c */
[----:B------:R-:W-:Y:S01]  /*3d50*/  HADD2.F32 R13, -RZ, R14.H0_H0 ;  /* 0x2000000eff0d7230 */ /* 0x000fe20000004100 */
[----:B------:R-:W-:Y:S01]  /*3d60*/  F2FP.F16.E4M3.UNPACK_B R12, R4.H1 ;  /* 0x00000004ff0c723e */ /* 0x000fe200030006ff */
[-C--:B------:R-:W-:Y:S01]  /*3d70*/  FFMA R31, R7, R83.reuse, R92 ;  /* 0x00000053071f7223 */ /* 0x080fe2000000005c */
[C-C-:B------:R-:W-:Y:S01]  /*3d80*/  FFMA R96, R58.reuse, R96, R11.reuse ;  /* 0x000000603a607223 */ /* 0x140fe2000000000b */
[----:B------:R-:W-:Y:S01]  /*3d90*/  FFMA R90, R58, R90, R11 ;  /* 0x0000005a3a5a7223 */ /* 0x000fe2000000000b */
[----:B------:R-:W-:Y:S01]  /*3da0*/  FFMA R30, R13, R83, R10 ;  /* 0x000000530d1e7223 */ /* 0x000fe2000000000a */
[----:B------:R-:W-:-:S02]  /*3db0*/  HADD2.F32 R7, -RZ, R12.H0_H0 ;  /* 0x2000000cff077230 */ /* 0x000fc40000004100 */
[----:B------:R-:W-:Y:S01]  /*3dc0*/  FFMA R10, R58, R89, R9 ;  /* 0x000000593a0a7223 */ /* 0x000fe20000000009 */
[-C--:B------:R-:W-:Y:S01]  /*3dd0*/  FFMA R29, R15, R83.reuse, R96 ;  /* 0x000000530f1d7223 */ /* 0x080fe20000000060 */
[----:B------:R-:W-:Y:S01]  /*3de0*/  HADD2.F32 R15, -RZ, R14.H1_H1 ;  /* 0x3000000eff0f7230 */ /* 0x000fe20000004100 */
[-C--:B------:R-:W-:Y:S01]  /*3df0*/  F2FP.F16.E4M3.UNPACK_B R14, R8.reuse ;  /* 0x00000008ff0e723e */ /* 0x080fe200020006ff */
[-C--:B------:R-:W-:Y:S01]  /*3e00*/  FFMA R32, R7, R83.reuse, R10 ;  /* 0x0000005307207223 */ /* 0x080fe2000000000a */
[----:B------:R-:W-:Y:S01]  /*3e10*/  LOP3.LUT R7, R18, 0xff, RZ, 0xc0, !PT ;  /* 0x000000ff12077812 */ /* 0x000fe200078ec0ff */
[----:B------:R-:W-:Y:S02]  /*3e20*/  HADD2.F32 R13, -RZ, R12.H1_H1 ;  /* 0x3000000cff0d7230 */ /* 0x000fe40000004100 */
[----:B------:R-:W-:Y:S01]  /*3e30*/  FFMA R33, R15, R83, R90 ;  /* 0x000000530f217223 */ /* 0x000fe2000000005a */
[----:B------:R-:W-:Y:S02]  /*3e40*/  HADD2.F32 R21, -RZ, R14.H0_H0 ;  /* 0x2000000eff157230 */ /* 0x000fe40000004100 */
[C---:B------:R-:W-:Y:S01]  /*3e50*/  FFMA R12, R58.reuse, R87, R11 ;  /* 0x000000573a0c7223 */ /* 0x040fe2000000000b */
[----:B------:R-:W-:Y:S01]  /*3e60*/  VIADD R7, R7, 0x1f ;  /* 0x0000001f07077836 */ /* 0x000fe20000000000 */
[----:B------:R-:W-:Y:S01]  /*3e70*/  F2FP.F16.E4M3.UNPACK_B R15, R8.H1 ;  /* 0x00000008ff0f723e */ /* 0x000fe200030006ff */
[C---:B------:R-:W-:Y:S01]  /*3e80*/  FFMA R88, R58.reuse, R88, R9 ;  /* 0x000000583a587223 */ /* 0x040fe20000000009 */
[-C--:B------:R-:W-:Y:S01]  /*3e90*/  FFMA R12, R21, R83.reuse, R12 ;  /* 0x00000053150c7223 */ /* 0x080fe2000000000c */
[----:B------:R-:W-:Y:S01]  /*3ea0*/  FFMA R86, R58, R86, R11 ;  /* 0x000000563a567223 */ /* 0x000fe2000000000b */
[----:B------:R-:W-:Y:S01]  /*3eb0*/  ISETP.GT.U32.AND P0, PT, R7, 0x3e, PT ;  /* 0x0000003e0700780c */ /* 0x000fe20003f04070 */
[----:B------:R-:W-:Y:S01]  /*3ec0*/  FFMA R35, R13, R83, R88 ;  /* 0x000000530d237223 */ /* 0x000fe20000000058 */
[----:B------:R-:W-:-:S02]  /*3ed0*/  HADD2.F32 R21, -RZ, R15.H0_H0 ;  /* 0x2000000fff157230 */ /* 0x000fc40000004100 */
[C-C-:B------:R-:W-:Y:S01]  /*3ee0*/  FFMA R10, R58.reuse, R85, R9.reuse ;  /* 0x000000553a0a7223 */ /* 0x140fe20000000009 */
[----:B------:R-:W-:Y:S02]  /*3ef0*/  HADD2.F32 R13, -RZ, R14.H1_H1 ;  /* 0x3000000eff0d7230 */ /* 0x000fe40000004100 */
[----:B------:R-:W-:Y:S01]  /*3f00*/  FFMA R84, R58, R84, R9 ;  /* 0x000000543a547223 */ /* 0x000fe20000000009 */
[----:B------:R-:W-:Y:S02]  /*3f10*/  HADD2.F32 R15, -RZ, R15.H1_H1 ;  /* 0x3000000fff0f7230 */ /* 0x000fe40000004100 */
[-C--:B------:R-:W-:Y:S01]  /*3f20*/  FFMA R10, R21, R83.reuse, R10 ;  /* 0x00000053150a7223 */ /* 0x080fe2000000000a */
[----:B------:R-:W-:Y:S02]  /*3f30*/  IMAD.MOV.U32 R7, RZ, RZ, 0x10 ;  /* 0x00000010ff077424 */ /* 0x000fe400078e00ff */
[-C--:B------:R-:W-:Y:S01]  /*3f40*/  FFMA R13, R13, R83.reuse, R86 ;  /* 0x000000530d0d7223 */ /* 0x080fe20000000056 */
[----:B------:R-:W-:Y:S01]  /*3f50*/  F2FP.SATFINITE.E4M3.F32.PACK_AB_MERGE_C R33, R33, R30, RZ ;  /* 0x0000001e2121723e */ /* 0x000fe200048070ff */
[----:B------:R-:W-:Y:S01]  /*3f60*/  FFMA R15, R15, R83, R84 ;  /* 0x000000530f0f7223 */ /* 0x000fe20000000054 */
[----:B------:R-:W-:-:S02]  /*3f70*/  F2FP.SATFINITE.E4M3.F32.PACK_AB_MERGE_C R20, R25, R20, RZ ;  /* 0x000000141914723e */ /* 0x000fc400048070ff */
[----:B------:R-:W-:Y:S02]  /*3f80*/  SEL R7, R7, 0xfffffff0, !P2 ;  /* 0xfffffff007077807 */ /* 0x000fe40005000000 */
[----:B------:R-:W-:Y:S02]  /*3f90*/  F2FP.SATFINITE.E4M3.F32.PACK_AB_MERGE_C R24, R27, R24, RZ ;  /* 0x000000181b18723e */ /* 0x000fe400048070ff */
[----:B------:R-:W-:Y:S01]  /*3fa0*/  F2FP.SATFINITE.E4M3.F32.PACK_AB_MERGE_C R26, R29, R26, RZ ;  /* 0x0000001a1d1a723e */ /* 0x000fe200048070ff */
[----:B------:R-:W-:Y:S01]  /*3fb0*/  IMAD.IADD R30, R62, 0x1, R7 ;  /* 0x000000013e1e7824 */ /* 0x000fe200078e0207 */
[----:B------:R-:W-:Y:S02]  /*3fc0*/  F2FP.SATFINITE.E4M3.F32.PACK_AB_MERGE_C R28, R31, R28, RZ ;  /* 0x0000001c1f1c723e */ /* 0x000fe400048070ff */
[----:B------:R-:W-:Y:S02]  /*3fd0*/  F2FP.SATFINITE.E4M3.F32.PACK_AB_MERGE_C R35, R35, R32, RZ ;  /* 0x000000202323723e */ /* 0x000fe400048070ff */
[----:B------:R-:W-:-:S02]  /*3fe0*/  F2FP.SATFINITE.E4M3.F32.PACK_AB_MERGE_C R13, R13, R12, RZ ;  /* 0x0000000c0d0d723e */ /* 0x000fc400048070ff */
[----:B------:R-:W-:Y:S01]  /*3ff0*/  F2FP.SATFINITE.E4M3.F32.PACK_AB_MERGE_C R15, R15, R10, RZ ;  /* 0x0000000a0f0f723e */ /* 0x000fe200048070ff */
[----:B------:R-:W-:Y:S06]  /*4000*/  @P0 BRA `(.L_x_62) ;  /* 0x0000000000040947 */ /* 0x000fec0003800000 */
[----:B------:R-:W-:-:S04]  /*4010*/  DEPBAR.LE SB0, 0x1 ;  /* 0x000080400000791a */ /* 0x000fc80000000000 */
.L_x_62:
[----:B------:R-:W-:Y:S05]  /*4020*/  WARPSYNC.ALL ;  /* 0x0000000000007948 */ /* 0x000fea0003800000 */
[----:B------:R-:W-:Y:S06]  /*4030*/  BAR.SYNC.DEFER_BLOCKING 0x1, 0x100 ;  /* 0x0044000000007b1d */ /* 0x000fec0000010000 */
[----:B------:R-:W-:Y:S01]  /*4040*/  BSSY B0, `(.L_x_63) ;  /* 0x0000016000007945 */ /* 0x000fe20003800000 */
[----:B------:R1:W-:Y:S04]  /*4050*/  STS.U16 [R59+UR50+0x2200], R20 ;  /* 0x002200143b007988 */ /* 0x0003e80008000432 */
[----:B------:R1:W-:Y:S04]  /*4060*/  STS.U16 [R59+UR50+0x2300], R24 ;  /* 0x002300183b007988 */ /* 0x0003e80008000432 */
[----:B------:R1:W-:Y:S04]  /*4070*/  STS.U16 [R59+UR50+0x2208], R26 ;  /* 0x0022081a3b007988 */ /* 0x0003e80008000432 */
[----:B------:R1:W-:Y:S04]  /*4080*/  STS.U16 [R59+UR50+0x2308], R28 ;  /* 0x0023081c3b007988 */ /* 0x0003e80008000432 */
[----:B------:R1:W-:Y:S04]  /*4090*/  STS.U16 [R30+0x2200], R33 ;  /* 0x002200211e007388 */ /* 0x0003e80000000400 */
[----:B------:R1:W-:Y:S04]  /*40a0*/  STS.U16 [R30+0x2300], R35 ;  /* 0x002300231e007388 */ /* 0x0003e80000000400 */
[----:B------:R1:W-:Y:S04]  /*40b0*/  STS.U16 [R30+0x2208], R13 ;  /* 0x0022080d1e007388 */ /* 0x0003e80000000400 */
[----:B------:R1:W-:Y:S01]  /*40c0*/  STS.U16 [R30+0x2308], R15 ;  /* 0x0023080f1e007388 */ /* 0x0003e20000000400 */
[----:B------:R-:W-:Y:S01]  /*40d0*/  @!PT LDS RZ, [RZ] ;  /* 0x00000000fffff984 */ /* 0x000fe20000000800 */
[----:B------:R-:W-:Y:S01]  /*40e0*/  @!PT LDS RZ, [RZ] ;  /* 0x00000000fffff984 */ /* 0x000fe20000000800 */
[----:B------:R-:W-:Y:S01]  /*40f0*/  @!PT LDS RZ, [RZ] ;  /* 0x00000000fffff984 */ /* 0x000fe20000000800 */
[----:B------:R-:W-:Y:S01]  /*4100*/  @!PT LDS RZ, [RZ] ;  /* 0x00000000fffff984 */ /* 0x000fe20000000800 */
[----:B------:R2:W-:Y:S06]  /*4110*/  MEMBAR.ALL.CTA ;  /* 0x0000000000007992 */ /* 0x0005ec0000008000 */
[----:B--2---:R-:W2:Y:S02]  /*4120*/  FENCE.VIEW.ASYNC.S ;  /* 0x00000000000073c6 */ /* 0x004ea40000000000 */
[----:B--2---:R-:W-:Y:S06]  /*4130*/  BAR.SYNC.DEFER_BLOCKING 0x1, 0x100 ;  /* 0x0044000000007b1d */ /* 0x004fec0000010000 */
[----:B-1----:R-:W-:Y:S05]  /*4140*/  @P0 BRA `(.L_x_64) ;  /* 0x0000000000140947 */ /* 0x002fea0003800000 */
[----:B------:R-:W-:Y:S02]  /*4150*/  UIADD3 UR4, UP0, UR48, 0x4f0, URZ ;  /* 0x000004f030047890 */ /* 0x000fe4000ff1e03f */
[----:B------:R-:W-:Y:S02]  /*4160*/  UIADD3 UR44, UR50, 0x2200, URZ ;  /* 0x00002200322c7890 */ /* 0x000fe4000fffe03f */
[----:B------:R-:W-:-:S09]  /*4170*/  UIADD3.X UR5, URZ, UR49, URZ, UP0, !UPT ;  /* 0x000000313f057290 */ /* 0x000fd200087fe43f */
[----:B------:R1:W-:Y:S02]  /*4180*/  UTMASTG.3D [UR44], [UR4] ;  /* 0x0000002c040073b5 */ /* 0x0003e40008010000 */
[----:B-1----:R0:W-:Y:S02]  /*4190*/  UTMACMDFLUSH ;  /* 0x00000000000079b7 */ /* 0x0021e40000000000 */
.L_x_64:
[----:B------:R-:W-:Y:S05]  /*41a0*/  BSYNC B0 ;  /* 0x0000000000007941 */ /* 0x000fea0003800000 */
.L_x_63:
[----:B------:R-:W-:Y:S04]  /*41b0*/  BSSY B0, `(.L_x_65) ;  /* 0x000002e000007945 */ /* 0x000fe80003800000 */
[----:B------:R-:W-:Y:S05]  /*41c0*/  @!P3 BRA `(.L_x_66) ;  /* 0x0000000000b0b947 */ /* 0x000fea0003800000 */
[----:B------:R-:W-:-:S13]  /*41d0*/  ISETP.NE.AND P3, PT, R60, 0x3, PT ;  /* 0x000000033c00780c */ /* 0x000fda0003f65270 */
[----:B------:R-:W-:Y:S05]  /*41e0*/  @!P3 BRA `(.L_x_67) ;  /* 0x000000000004b947 */ /* 0x000fea0003800000 */
[----:B------:R-:W-:Y:S01]  /*41f0*/  BPT.TRAP 0x1 ;  /* 0x000000040000795c */ /* 0x000fe20000300000 */
.L_x_67:
[----:B------:R-:W-:Y:S01]  /*4200*/  LEA R14, R64, UR50, 0x3 ;  /* 0x00000032400e7c11 */ /* 0x000fe2000f8e18ff */
[----:B------:R-:W-:Y:S01]  /*4210*/  BSSY B1, `(.L_x_68) ;  /* 0x0000004000017945 */ /* 0x000fe20003800000 */
[----:B------:R-:W-:-:S04]  /*4220*/  SHF.L.U32 R13, R61, 0x1f, RZ ;  /* 0x0000001f3d0d7819 */ /* 0x000fc800000006ff */
[----:B------:R-:W1:Y:S02]  /*4230*/  SYNCS.PHASECHK.TRANS64.TRYWAIT P2, [R14+URZ+0x110], R13 ;  /* 0x0001100d0e0075a7 */ /* 0x000e64000804017f */
[----:B-1----:R-:W-:Y:S05]  /*4240*/  @!P2 BRA `(.L_x_69) ;  /* 0x0000003800d0a947 */ /* 0x002fea0003800000 */
.L_x_149:
[----:B------:R-:W-:Y:S05]  /*4250*/  BSYNC B1 ;  /* 0x0000000000017941 */ /* 0x000fea0003800000 */
.L_x_68:
[----:B------:R-:W-:Y:S04]  /*4260*/  BSSY B1, `(.L_x_70) ;  /* 0x0000011000017945 */ /* 0x000fe80003800000 */
[----:B------:R-:W-:Y:S05]  /*4270*/  @P1 BRA `(.L_x_71) ;  /* 0x00000000003c1947 */ /* 0x000fea0003800000 */
[----:B------:R-:W-:-:S04]  /*4280*/  IMAD R20, R64, 0x1000, R59 ;  /* 0x0000100040147824 */ /* 0x000fc800078e023b */
[----:B------:R-:W-:Y:S01]  /*4290*/  VIADD R12, R20, UR50 ;  /* 0x00000032140c7c36 */ /* 0x000fe20008000000 */
[----:B------:R-:W-:Y:S03]  /*42a0*/  LDS.U16 R6, [R20+UR50+0x300] ;  /* 0x0003003214067984 */ /* 0x000fe60008000400 */
[----:B------:R-:W-:Y:S01]  /*42b0*/  IMAD.IADD R12, R12, 0x1, R7 ;  /* 0x000000010c0c7824 */ /* 0x000fe200078e0207 */
[----:B------:R-:W2:Y:S04]  /*42c0*/  LDS.U16 R5, [R20+UR50+0x200] ;  /* 0x0002003214057984 */ /* 0x000ea80008000400 */
[----:B------:R-:W-:Y:S04]  /*42d0*/  LDS.U16 R4, [R20+UR50+0x308] ;  /* 0x0003083214047984 */ /* 0x000fe80008000400 */
[----:B------:R-:W3:Y:S04]  /*42e0*/  LDS.U16 R7, [R20+UR50+0x208] ;  /* 0x0002083214077984 */ /* 0x000ee80008000400 */
[----:B------:R-:W-:Y:S04]  /*42f0*/  LDS.U16 R8, [R12+0x300] ;  /* 0x000300000c087984 */ /* 0x000fe80000000400 */
[----:B-1----:R-:W1:Y:S04]  /*4300*/  LDS.U16 R13, [R12+0x200] ;  /* 0x000200000c0d7984 */ /* 0x002e680000000400 */
[----:B------:R-:W-:Y:S04]  /*4310*/  LDS.U16 R10, [R12+0x308] ;  /* 0x000308000c0a7984 */ /* 0x000fe80000000400 */
[----:B------:R-:W4:Y:S01]  /*4320*/  LDS.U16 R15, [R12+0x208] ;  /* 0x000208000c0f7984 */ /* 0x000f220000000400 */
[----:B--2---:R-:W-:-:S02]  /*4330*/  PRMT R6, R5, 0x5410, R6 ;  /* 0x0000541005067816 */ /* 0x004fc40000000006 */
[----:B---3--:R-:W-:Y:S02]  /*4340*/  PRMT R5, R7, 0x5410, R4 ;  /* 0x0000541007057816 */ /* 0x008fe40000000004 */
[----:B-1----:R-:W-:Y:S02]  /*4350*/  PRMT R4, R13, 0x5410, R8 ;  /* 0x000054100d047816 */ /* 0x002fe40000000008 */
[----:B----4-:R-:W-:-:S07]  /*4360*/  PRMT R8, R15, 0x5410, R10 ;  /* 0x000054100f087816 */ /* 0x010fce000000000a */
.L_x_71:
[----:B------:R-:W-:Y:S05]  /*4370*/  BSYNC B1 ;  /* 0x0000000000017941 */ /* 0x000fea0003800000 */
.L_x_70:
[----:B------:R-:W-:Y:S01]  /*4380*/  @!PT LDS RZ, [RZ] ;  /* 0x00000000fffff984 */ /* 0x000fe20000000800 */
[----:B------:R-:W-:Y:S01]  /*4390*/  @!PT LDS RZ, [RZ] ;  /* 0x00000000fffff984 */ /* 0x000fe20000000800 */
[----:B------:R-:W-:Y:S01]  /*43a0*/  @!PT LDS RZ, [RZ] ;  /* 0x00000000fffff984 */ /* 0x000fe20000000800 */
[----:B------:R-:W-:Y:S01]  /*43b0*/  @!PT LDS RZ, [RZ] ;  /* 0x00000000fffff984 */ /* 0x000fe20000000800 */
[----:B------:R2:W-:Y:S06]  /*43c0*/  MEMBAR.ALL.CTA ;  /* 0x0000000000007992 */ /* 0x0005ec0000008000 */
[----:B--2---:R-:W2:Y:S01]  /*43d0*/  FENCE.VIEW.ASYNC.S ;  /* 0x00000000000073c6 */ /* 0x004ea20000000000 */
[----:B------:R-:W-:Y:S05]  /*43e0*/  @!P3 BRA `(.L_x_72) ;  /* 0x000000000004b947 */ /* 0x000fea0003800000 */
[----:B------:R-:W-:Y:S01]  /*43f0*/  BPT.TRAP 0x1 ;  /* 0x000000040000795c */ /* 0x000fe20000300000 */
.L_x_72:
[----:B------:R-:W3:Y:S01]  /*4400*/  S2R R10, SR_CgaCtaId ;  /* 0x00000000000a7919 */ /* 0x000ee20000008800 */
[----:B------:R-:W-:Y:S02]  /*4410*/  VIADD R7, R14, 0x120 ;  /* 0x000001200e077836 */ /* 0x000fe40000000000 */
[----:B------:R-:W-:-:S05]  /*4420*/  VIADD R64, R64, 0x1 ;  /* 0x0000000140407836 */ /* 0x000fca0000000000 */
[----:B------:R-:W-:-:S04]  /*4430*/  ISETP.NE.AND P1, PT, R64, 0x2, PT ;  /* 0x000000024000780c */ /* 0x000fc80003f25270 */
[----:B------:R-:W-:Y:S02]  /*4440*/  SEL R64, R64, RZ, P1 ;  /* 0x000000ff40407207 */ /* 0x000fe40000800000 */
[----:B---3--:R-:W-:Y:S02]  /*4450*/  PRMT R7, R10, 0x654, R7 ;  /* 0x000006540a077816 */ /* 0x008fe40000000007 */
[----:B------:R-:W-:Y:S02]  /*4460*/  SEL R10, RZ, 0x1, P1 ;  /* 0x00000001ff0a7807 */ /* 0x000fe40000800000 */
[----:B--2---:R2:W-:Y:S02]  /*4470*/  SYNCS.ARRIVE.TRANS64.RED.A1T0 RZ, [R7+URZ], RZ ;  /* 0x000000ff07ff79a7 */ /* 0x0045e4000810043f */
[----:B------:R-:W-:-:S07]  /*4480*/  LOP3.LUT R61, R61, R10, RZ, 0x3c, !PT ;  /* 0x0000000a3d3d7212 */ /* 0x000fce00078e3cff */
.L_x_66:
[----:B------:R-:W-:Y:S05]  /*4490*/  BSYNC B0 ;  /* 0x0000000000007941 */ /* 0x000fea0003800000 */
.L_x_65:
[----:B--2---:R-:W-:Y:S01]  /*44a0*/  F2FP.F16.E4M3.UNPACK_B R7, R6 ;  /* 0x00000006ff07723e */ /* 0x004fe200020006ff */
[C-C-:B------:R-:W-:Y:S01]  /*44b0*/  FFMA R10, R58.reuse, R81, R11.reuse ;  /* 0x000000513a0a7223 */ /* 0x140fe2000000000b */
[C-C-:B------:R-:W-:Y:S01]  /*44c0*/  FFMA R82, R58.reuse, R82, R11.reuse ;  /* 0x000000523a527223 */ /* 0x140fe2000000000b */
[C-C-:B-1----:R-:W-:Y:S01]  /*44d0*/  FFMA R14, R58.reuse, R77, R11.reuse ;  /* 0x0000004d3a0e7223 */ /* 0x142fe2000000000b */
[C-C-:B------:R-:W-:Y:S01]  /*44e0*/  FFMA R78, R58.reuse, R78, R11.reuse ;  /* 0x0000004e3a4e7223 */ /* 0x140fe2000000000b */
[C-C-:B------:R-:W-:Y:S01]  /*44f0*/  FFMA R24, R58.reuse, R73, R11.reuse ;  /* 0x000000493a187223 */ /* 0x140fe2000000000b */
[C-C-:B------:R-:W-:Y:S01]  /*4500*/  FFMA R74, R58.reuse, R74, R11.reuse ;  /* 0x0000004a3a4a7223 */ /* 0x140fe2000000000b */
[C-C-:B------:R-:W-:Y:S01]  /*4510*/  FFMA R28, R58.reuse, R69, R11.reuse ;  /* 0x000000453a1c7223 */ /* 0x140fe2000000000b */
[C---:B------:R-:W-:Y:S01]  /*4520*/  FFMA R70, R58.reuse, R70, R11 ;  /* 0x000000463a467223 */ /* 0x040fe2000000000b */
[--C-:B------:R-:W-:Y:S02]  /*4530*/  HADD2.F32 R11, -RZ, R7.reuse.H0_H0 ;  /* 0x20000007ff0b7230 */ /* 0x100fe40000004100 */
[C-C-:B------:R-:W-:Y:S01]  /*4540*/  FFMA R12, R58.reuse, R79, R9.reuse ;  /* 0x0000004f3a0c7223 */ /* 0x140fe20000000009 */
[----:B------:R-:W-:Y:S01]  /*4550*/  HADD2.F32 R13, -RZ, R7.H1_H1 ;  /* 0x30000007ff0d7230 */ /* 0x000fe20000004100 */
[----:B------:R-:W-:Y:S01]  /*4560*/  F2FP.F16.E4M3.UNPACK_B R7, R6.H1 ;  /* 0x00000006ff07723e */ /* 0x000fe200030006ff */
[C-C-:B------:R-:W-:Y:S01]  /*4570*/  FFMA R80, R58.reuse, R80, R9.reuse ;  /* 0x000000503a507223 */ /* 0x140fe20000000009 */
[C-C-:B------:R-:W-:Y:S01]  /*4580*/  FFMA R20, R58.reuse, R75, R9.reuse ;  /* 0x0000004b3a147223 */ /* 0x140fe20000000009 */
[C-C-:B------:R-:W-:Y:S01]  /*4590*/  FFMA R76, R58.reuse, R76, R9.reuse ;  /* 0x0000004c3a4c7223 */ /* 0x140fe20000000009 */
[C-C-:B------:R-:W-:Y:S01]  /*45a0*/  FFMA R26, R58.reuse, R71, R9.reuse ;  /* 0x000000473a1a7223 */ /* 0x140fe20000000009 */
[C-C-:B------:R-:W-:Y:S01]  /*45b0*/  FFMA R72, R58.reuse, R72, R9.reuse ;  /* 0x000000483a487223 */ /* 0x140fe20000000009 */
[C-C-:B------:R-:W-:Y:S01]  /*45c0*/  FFMA R6, R58.reuse, R67, R9.reuse ;  /* 0x000000433a067223 */ /* 0x140fe20000000009 */
[----:B------:R-:W-:Y:S01]  /*45d0*/  FFMA R68, R58, R68, R9 ;  /* 0x000000443a447223 */ /* 0x000fe20000000009 */
[--C-:B------:R-:W-:Y:S01]  /*45e0*/  HADD2.F32 R9, -RZ, R7.reuse.H0_H0 ;  /* 0x20000007ff097230 */ /* 0x100fe20000004100 */
[-C--:B------:R-:W-:Y:S01]  /*45f0*/  F2FP.F16.E4M3.UNPACK_B R15, R5.reuse ;  /* 0x00000005ff0f723e */ /* 0x080fe200020006ff */
[----:B------:R-:W-:Y:S01]  /*4600*/  HADD2.F32 R7, -RZ, R7.H1_H1 ;  /* 0x30000007ff077230 */ /* 0x000fe20000004100 */
[----:B------:R-:W-:Y:S01]  /*4610*/  F2FP.F16.E4M3.UNPACK_B R5, R5.H1 ;  /* 0x00000005ff05723e */ /* 0x000fe200030006ff */
[-C--:B------:R-:W-:Y:S01]  /*4620*/  FFMA R10, R11, R83.reuse, R10 ;  /* 0x000000530b0a7223 */ /* 0x080fe2000000000a */
[----:B------:R-:W-:Y:S01]  /*4630*/  FFMA R12, R9, R83, R12 ;  /* 0x00000053090c7223 */ /* 0x000fe2000000000c */
[----:B------:R-:W-:-:S02]  /*4640*/  HADD2.F32 R11, -RZ, R15.H0_H0 ;  /* 0x2000000fff0b7230 */ /* 0x000fc40000004100 */
[-C--:B------:R-:W-:Y:S01]  /*4650*/  FFMA R25, R7, R83.reuse, R80 ;  /* 0x0000005307197223 */ /* 0x080fe20000000050 */
[-C--:B------:R-:W-:Y:S01]  /*4660*/  F2FP.F16.E4M3.UNPACK_B R9, R4.reuse ;  /* 0x00000004ff09723e */ /* 0x080fe200020006ff */
[--C-:B------:R-:W-:Y:S01]  /*4670*/  HADD2.F32 R7, -RZ, R5.reuse.H0_H0 ;  /* 0x20000005ff077230 */ /* 0x100fe20000004100 */
[----:B------:R-:W-:Y:S01]  /*4680*/  F2FP.F16.E4M3.UNPACK_B R4, R4.H1 ;  /* 0x00000004ff04723e */ /* 0x000fe200030006ff */
[----:B------:R-:W-:Y:S02]  /*4690*/  HADD2.F32 R5, -RZ, R5.H1_H1 ;  /* 0x30000005ff057230 */ /* 0x000fe40000004100 */
[-C--:B------:R-:W-:Y:S01]  /*46a0*/  FFMA R14, R11, R83.reuse, R14 ;  /* 0x000000530b0e7223 */ /* 0x080fe2000000000e */
[--C-:B------:R-:W-:Y:S02]  /*46b0*/  HADD2.F32 R11, -RZ, R9.reuse.H0_H0 ;  /* 0x20000009ff0b7230 */ /* 0x100fe40000004100 */
[----:B------:R-:W-:Y:S01]  /*46c0*/  FFMA R20, R7, R83, R20 ;  /* 0x0000005307147223 */ /* 0x000fe20000000014 */
[----:B------:R-:W-:-:S02]  /*46d0*/  HADD2.F32 R9, -RZ, R9.H1_H1 ;  /* 0x30000009ff097230 */ /* 0x000fc40000004100 */
[-C--:B------:R-:W-:Y:S01]  /*46e0*/  FFMA R27, R5, R83.reuse, R76 ;  /* 0x00000053051b7223 */ /* 0x080fe2000000004c */
[--C-:B------:R-:W-:Y:S01]  /*46f0*/  HADD2.F32 R5, -RZ, R4.reuse.H0_H0 ;  /* 0x20000004ff057230 */ /* 0x100fe20000004100 */
[-C--:B------:R-:W-:Y:S01]  /*4700*/  F2FP.F16.E4M3.UNPACK_B R7, R8.reuse ;  /* 0x00000008ff07723e */ /* 0x080fe200020006ff */
[-C--:B------:R-:W-:Y:S01]  /*4710*/  FFMA R21, R13, R83.reuse, R82 ;  /* 0x000000530d157223 */ /* 0x080fe20000000052 */
[----:B------:R-:W-:Y:S01]  /*4720*/  F2FP.F16.E4M3.UNPACK_B R8, R8.H1 ;  /* 0x00000008ff08723e */ /* 0x000fe200030006ff */
[-C--:B------:R-:W-:Y:S01]  /*4730*/  FFMA R29, R9, R83.reuse, R74 ;  /* 0x00000053091d7223 */ /* 0x080fe2000000004a */
[-C--:B------:R-:W-:Y:S01]  /*4740*/  FFMA R24, R11, R83.reuse, R24 ;  /* 0x000000530b187223 */ /* 0x080fe20000000018 */
[----:B------:R-:W-:Y:S01]  /*4750*/  FFMA R26, R5, R83, R26 ;  /* 0x00000053051a7223 */ /* 0x000fe2000000001a */
[----:B------:R-:W-:Y:S01]  /*4760*/  HADD2.F32 R9, -RZ, R7.H0_H0 ;  /* 0x20000007ff097230 */ /* 0x000fe20000004100 */
[----:B------:R-:W-:Y:S01]  /*4770*/  F2FP.SATFINITE.E4M3.F32.PACK_AB_MERGE_C R10, R21, R10, RZ ;  /* 0x0000000a150a723e */ /* 0x000fe200048070ff */
[----:B------:R-:W-:Y:S01]  /*4780*/  HADD2.F32 R15, -RZ, R15.H1_H1 ;  /* 0x3000000fff0f7230 */ /* 0x000fe20000004100 */
[----:B------:R-:W-:Y:S01]  /*4790*/  F2FP.SATFINITE.E4M3.F32.PACK_AB_MERGE_C R12, R25, R12, RZ ;  /* 0x0000000c190c723e */ /* 0x000fe200048070ff */
[----:B------:R-:W-:-:S02]  /*47a0*/  HADD2.F32 R5, -RZ, R4.H1_H1 ;  /* 0x30000004ff057230 */ /* 0x000fc40000004100 */
[-C--:B------:R-:W-:Y:S01]  /*47b0*/  FFMA R9, R9, R83.reuse, R28 ;  /* 0x0000005309097223 */ /* 0x080fe2000000001c */
[----:B------:R-:W-:Y:S02]  /*47c0*/  HADD2.F32 R7, -RZ, R7.H1_H1 ;  /* 0x30000007ff077230 */ /* 0x000fe40000004100 */
[-C--:B------:R-:W-:Y:S01]  /*47d0*/  FFMA R15, R15, R83.reuse, R78 ;  /* 0x000000530f0f7223 */ /* 0x080fe2000000004e */
[--C-:B------:R-:W-:Y:S02]  /*47e0*/  HADD2.F32 R11, -RZ, R8.reuse.H0_H0 ;  /* 0x20000008ff0b7230 */ /* 0x100fe40000004100 */
[-C--:B------:R-:W-:Y:S01]  /*47f0*/  FFMA R5, R5, R83.reuse, R72 ;  /* 0x0000005305057223 */ /* 0x080fe20000000048 */
[----:B------:R-:W-:Y:S02]  /*4800*/  HADD2.F32 R13, -RZ, R8.H1_H1 ;  /* 0x30000008ff0d7230 */ /* 0x000fe40000004100 */
[-C--:B------:R-:W-:Y:S01]  /*4810*/  FFMA R70, R7, R83.reuse, R70 ;  /* 0x0000005307467223 */ /* 0x080fe20000000046 */
[----:B------:R-:W-:Y:S01]  /*4820*/  F2FP.SATFINITE.E4M3.F32.PACK_AB_MERGE_C R14, R15, R14, RZ ;  /* 0x0000000e0f0e723e */ /* 0x000fe200048070ff */
[-C--:B------:R-:W-:Y:S01]  /*4830*/  FFMA R6, R11, R83.reuse, R6 ;  /* 0x000000530b067223 */ /* 0x080fe20000000006 */
[----:B------:R-:W-:Y:S01]  /*4840*/  F2FP.SATFINITE.E4M3.F32.PACK_AB_MERGE_C R20, R27, R20, RZ ;  /* 0x000000141b14723e */ /* 0x000fe200048070ff */
[----:B------:R-:W-:Y:S01]  /*4850*/  FFMA R13, R13, R83, R68 ;  /* 0x000000530d0d7223 */ /* 0x000fe20000000044 */
[----:B------:R-:W-:-:S02]  /*4860*/  F2FP.SATFINITE.E4M3.F32.PACK_AB_MERGE_C R29, R29, R24, RZ ;  /* 0x000000181d1d723e */ /* 0x000fc400048070ff */
[----:B------:R-:W-:Y:S02]  /*4870*/  F2FP.SATFINITE.E4M3.F32.PACK_AB_MERGE_C R5, R5, R26, RZ ;  /* 0x0000001a0505723e */ /* 0x000fe400048070ff */
[----:B------:R-:W-:Y:S02]  /*4880*/  F2FP.SATFINITE.E4M3.F32.PACK_AB_MERGE_C R9, R70, R9, RZ ;  /* 0x000000094609723e */ /* 0x000fe400048070ff */
[----:B------:R-:W-:Y:S01]  /*4890*/  F2FP.SATFINITE.E4M3.F32.PACK_AB_MERGE_C R13, R13, R6, RZ ;  /* 0x000000060d0d723e */ /* 0x000fe200048070ff */
[----:B------:R-:W-:Y:S06]  /*48a0*/  @P0 BRA `(.L_x_73) ;  /* 0x0000000000040947 */ /* 0x000fec0003800000 */
[----:B------:R-:W-:-:S04]  /*48b0*/  DEPBAR.LE SB0, 0x1 ;  /* 0x000080400000791a */ /* 0x000fc80000000000 */
.L_x_73:
[----:B------:R-:W-:Y:S05]  /*48c0*/  WARPSYNC.ALL ;  /* 0x0000000000007948 */ /* 0x000fea0003800000 */
[----:B------:R-:W-:Y:S01]  /*48d0*/  BAR.SYNC.DEFER_BLOCKING 0x1, 0x100 ;  /* 0x0044000000007b1d */ /* 0x000fe20000010000 */
[----:B------:R-:W-:-:S05]  /*48e0*/  IADD3 R16, P1, R16, UR36, RZ ;  /* 0x0000002410107c10 */ /* 0x000fca000ff3e0ff */
        /* <DEDUP_REMOVED lines=19> */
[----:B------:R-:W-:Y:S02]  /*4a20*/  UIADD3 UR4, UR50, 0x3200, URZ ;  /* 0x0000320032047890 */ /* 0x000fe4000fffe03f */
[----:B------:R-:W-:Y:S01]  /*4a30*/  UIADD3.X UR9, URZ, UR49, URZ, UP0, !UPT ;  /* 0x000000313f097290 */ /* 0x000fe200087fe43f */
[----:B------:R-:W-:Y:S01]  /*4a40*/  UMOV UR6, UR46 ;  /* 0x0000002e00067c82 */ /* 0x000fe20008000000 */
[----:B------:R-:W-:-:S07]  /*4a50*/  UMOV UR7, UR47 ;  /* 0x0000002f00077c82 */ /* 0x000fce0008000000 */
[----:B------:R1:W-:Y:S02]  /*4a60*/  UTMASTG.3D [UR4], [UR8] ;  /* 0x00000004080073b5 */ /* 0x0003e40008010000 */
[----:B-1----:R0:W-:Y:S02]  /*4a70*/  UTMACMDFLUSH ;  /* 0x00000000000079b7 */ /* 0x0021e40000000000 */
.L_x_75:
[----:B------:R-:W-:Y:S05]  /*4a80*/  BSYNC B0 ;  /* 0x0000000000007941 */ /* 0x000fea0003800000 */
.L_x_74:
[----:B------:R-:W-:Y:S01]  /*4a90*/  ULDC.64 UR4, c[0x0][0x8f8] ;  /* 0x00023e0000047ab9 */ /* 0x000fe20000000a00 */
[----:B------:R-:W-:Y:S01]  /*4aa0*/  IADD3.X R17, R17, UR40, RZ, P1, !PT ;  /* 0x0000002811117c10 */ /* 0x000fe20008ffe4ff */
[----:B------:R-:W-:Y:S01]  /*4ab0*/  UMOV UR47, 0xffffffff ;  /* 0xffffffff002f7882 */ /* 0x000fe20000000000 */
[----:B------:R-:W-:Y:S01]  /*4ac0*/  ISETP.GE.U32.AND P0, PT, R16, UR4, PT ;  /* 0x0000000410007c0c */ /* 0x000fe2000bf06070 */
[----:B------:R-:W-:Y:S01]  /*4ad0*/  IMAD.MOV.U32 R94, RZ, RZ, -0x1 ;  /* 0xffffffffff5e7424 */ /* 0x000fe200078e00ff */
[----:B------:R-:W-:Y:S01]  /*4ae0*/  PRMT R4, RZ, 0x7610, R4 ;  /* 0x00007610ff047816 */ /* 0x000fe20000000004 */
[----:B------:R-:W-:Y:S01]  /*4af0*/  IMAD.MOV.U32 R93, RZ, RZ, -0x1 ;  /* 0xffffffffff5d7424 */ /* 0x000fe200078e00ff */
[----:B------:R-:W-:-:S13]  /*4b00*/  ISETP.GE.U32.AND.EX P0, PT, R17, UR5, PT, P0 ;  /* 0x0000000511007c0c */ /* 0x000fda000bf06100 */
[----:B------:R-:W-:Y:S05]  /*4b10*/  @P0 BRA `(.L_x_76) ;  /* 0x0000000400600947 */ /* 0x000fea0003800000 */
[----:B------:R-:W1:Y:S01]  /*4b20*/  LDC.64 R10, c[0x0][0x8d0] ;  /* 0x00023400ff0a7b82 */ /* 0x000e620000000a00 */
[----:B------:R-:W2:Y:S01]  /*4b30*/  S2R R24, SR_CTAID.X ;  /* 0x0000000000187919 */ /* 0x000ea20000002500 */
[----:B------:R-:W-:Y:S02]  /*4b40*/  IMAD.MOV.U32 R8, RZ, RZ, R16 ;  /* 0x000000ffff087224 */ /* 0x000fe400078e0010 */
[----:B------:R-:W-:-:S04]  /*4b50*/  IMAD.MOV.U32 R9, RZ, RZ, R17 ;  /* 0x000000ffff097224 */ /* 0x000fc800078e0011 */
[----:B------:R-:W3:Y:S08]  /*4b60*/  LDC R12, c[0x0][0x8d8] ;  /* 0x00023600ff0c7b82 */ /* 0x000ef00000000800 */
[----:B------:R-:W4:Y:S01]  /*4b70*/  LDC.64 R20, c[0x0][0x8c8] ;  /* 0x00023200ff147b82 */ /* 0x000f220000000a00 */
[----:B-1----:R-:W-:-:S04]  /*4b80*/  ISETP.NE.U32.AND P0, PT, R10, RZ, PT ;  /* 0x000000ff0a00720c */ /* 0x002fc80003f05070 */
[----:B------:R-:W-:-:S13]  /*4b90*/  ISETP.NE.AND.EX P0, PT, R11, RZ, PT, P0 ;  /* 0x000000ff0b00720c */ /* 0x000fda0003f05300 */
[----:B--234-:R-:W-:Y:S05]  /*4ba0*/  @!P0 BRA `(.L_x_77) ;  /* 0x0000000000288947 */ /* 0x01cfea0003800000 */
        /* <DEDUP_REMOVED lines=10> */
.L_x_77:
[----:B------:R-:W1:Y:S01]  /*4c50*/  S2R R25, SR_CTAID.Y ;  /* 0x0000000000197919 */ /* 0x000e620000002600 */
[-CC-:B------:R-:W-:Y:S01]  /*4c60*/  SHF.R.U64 R33, R8, R12.reuse, R9.reuse ;  /* 0x0000000c08217219 */ /* 0x180fe20000001209 */
[----:B------:R-:W2:Y:S01]  /*4c70*/  LDC.64 R14, c[0x0][0x8e8] ;  /* 0x00023a00ff0e7b82 */ /* 0x000ea20000000a00 */
[----:B------:R-:W-:Y:S01]  /*4c80*/  SHF.R.U32.HI R4, RZ, R12, R9 ;  /* 0x0000000cff047219 */ /* 0x000fe20000011609 */
[----:B------:R-:W-:Y:S01]  /*4c90*/  ULDC UR4, c[0x0][0x150] ;  /* 0x0000540000047ab9 */ /* 0x000fe20000000800 */
[----:B------:R-:W-:Y:S02]  /*4ca0*/  IADD3 R7, P0, RZ, -R33, RZ ;  /* 0x80000021ff077210 */ /* 0x000fe40007f1e0ff */
[----:B------:R-:W-:-:S03]  /*4cb0*/  I2FP.F32.U32 R9, R24 ;  /* 0x0000001800097245 */ /* 0x000fc60000201000 */
[----:B------:R-:W3:Y:S01]  /*4cc0*/  LDC R8, c[0x0][0x8c0] ;  /* 0x00023000ff087b82 */ /* 0x000ee20000000800 */
[----:B------:R-:W-:Y:S02]  /*4cd0*/  IMAD.X R5, RZ, RZ, ~R4, P0 ;  /* 0x000000ffff057224 */ /* 0x000fe400000e0e04 */
[----:B------:R-:W-:Y:S01]  /*4ce0*/  FMUL R9, R9, UR4 ;  /* 0x0000000409097c20 */ /* 0x000fe20008400000 */
[----:B------:R-:W-:Y:S01]  /*4cf0*/  ULDC UR4, c[0x0][0x154] ;  /* 0x0000550000047ab9 */ /* 0x000fe20000000800 */
[-C--:B------:R-:W-:Y:S02]  /*4d00*/  IMAD R6, R5, R20.reuse, RZ ;  /* 0x0000001405067224 */ /* 0x080fe400078e02ff */
[C---:B------:R-:W-:Y:S01]  /*4d10*/  IMAD.WIDE.U32 R4, R7.reuse, R20, R16 ;  /* 0x0000001407047225 */ /* 0x040fe200078e0010 */
[----:B------:R-:W4:Y:S01]  /*4d20*/  LDC R28, c[0x0][0x900] ;  /* 0x00024000ff1c7b82 */ /* 0x000f220000000800 */
[----:B------:R-:W5:Y:S02]  /*4d30*/  F2I.U32.TRUNC.NTZ R9, R9 ;  /* 0x0000000900097305 */ /* 0x000f64000020f000 */
[----:B------:R-:W-:-:S04]  /*4d40*/  IMAD R7, R7, R21, R6 ;  /* 0x0000001507077224 */ /* 0x000fc800078e0206 */
[----:B------:R-:W-:Y:S01]  /*4d50*/  IMAD.IADD R5, R5, 0x1, R7 ;  /* 0x0000000105057824 */ /* 0x000fe200078e0207 */
[----:B------:R-:W4:Y:S01]  /*4d60*/  LDC R20, c[0x0][0x8b0] ;  /* 0x00022c00ff147b82 */ /* 0x000f220000000800 */
[----:B--2---:R-:W-:Y:S01]  /*4d70*/  ISETP.NE.U32.AND P0, PT, R14, RZ, PT ;  /* 0x000000ff0e00720c */ /* 0x004fe20003f05070 */
[----:B------:R-:W-:-:S03]  /*4d80*/  IMAD.MOV.U32 R7, RZ, RZ, -0x1 ;  /* 0xffffffffff077424 */ /* 0x000fc600078e00ff */
[----:B------:R-:W-:-:S03]  /*4d90*/  ISETP.NE.AND.EX P0, PT, R15, RZ, PT, P0 ;  /* 0x000000ff0f00720c */ /* 0x000fc60003f05300 */
[----:B------:R-:W2:Y:S01]  /*4da0*/  LDC R11, c[0x0][0x144] ;  /* 0x00005100ff0b7b82 */ /* 0x000ea20000000800 */
[-C--:B---3--:R-:W-:Y:S01]  /*4db0*/  SHF.R.U64 R12, R4, R8.reuse, R5 ;  /* 0x00000008040c7219 */ /* 0x088fe20000001205 */
[----:B-----5:R-:W-:Y:S01]  /*4dc0*/  IMAD.MOV R9, RZ, RZ, -R9 ;  /* 0x000000ffff097224 */ /* 0x020fe200078e0a09 */
[----:B-1----:R-:W-:Y:S02]  /*4dd0*/  I2FP.F32.U32 R4, R25 ;  /* 0x0000001900047245 */ /* 0x002fe40000201000 */
[----:B------:R-:W-:-:S03]  /*4de0*/  SHF.R.U32.HI R5, RZ, R8, R5 ;  /* 0x00000008ff057219 */ /* 0x000fc60000011605 */
[----:B------:R-:W1:Y:S01]  /*4df0*/  LDC R26, c[0x0][0x148] ;  /* 0x00005200ff1a7b82 */ /* 0x000e620000000800 */
[----:B------:R-:W-:Y:S01]  /*4e00*/  FMUL R6, R4, UR4 ;  /* 0x0000000404067c20 */ /* 0x000fe20008400000 */
[----:B----4-:R-:W-:-:S04]  /*4e10*/  SHF.L.U32 R7, R7, R28, RZ ;  /* 0x0000001c07077219 */ /* 0x010fc800000006ff */
[----:B------:R-:W-:Y:S02]  /*4e20*/  LOP3.LUT R29, RZ, R7, RZ, 0x33, !PT ;  /* 0x00000007ff1d7212 */ /* 0x000fe400078e33ff */
[----:B------:R-:W3:Y:S01]  /*4e30*/  LDC R21, c[0x0][0x8a8] ;  /* 0x00022a00ff157b82 */ /* 0x000ee20000000800 */
[-CC-:B------:R-:W-:Y:S02]  /*4e40*/  SHF.R.U64 R10, R12, R20.reuse, R5.reuse ;  /* 0x000000140c0a7219 */ /* 0x180fe40000001205 */
[----:B------:R-:W-:Y:S02]  /*4e50*/  SHF.R.U32.HI R5, RZ, R20, R5 ;  /* 0x00000014ff057219 */ /* 0x000fe40000011605 */
[----:B------:R4:W1:Y:S02]  /*4e60*/  F2I.U32.TRUNC.NTZ R20, R6 ;  /* 0x0000000600147305 */ /* 0x000864000020f000 */
[-CC-:B------:R-:W-:Y:S01]  /*4e70*/  SHF.R.U64 R13, R10, R28.reuse, R5.reuse ;  /* 0x0000001c0a0d7219 */ /* 0x180fe20000001205 */
[----:B------:R-:W1:Y:S01]  /*4e80*/  LDC R30, c[0x0][0x8f0] ;  /* 0x00023c00ff1e7b82 */ /* 0x000e620000000800 */
[-C--:B------:R-:W-:Y:S01]  /*4e90*/  SHF.R.U32.HI R5, RZ, R28.reuse, R5 ;  /* 0x0000001cff057219 */ /* 0x080fe20000011605 */
[----:B--2---:R-:W-:Y:S01]  /*4ea0*/  IMAD R27, R11, R9, R24 ;  /* 0x000000090b1b7224 */ /* 0x004fe200078e0218 */
[----:B------:R-:W-:Y:S01]  /*4eb0*/  SHF.L.U32 R28, R3, R28, RZ ;  /* 0x0000001c031c7219 */ /* 0x000fe200000006ff */
[----:B------:R-:W-:-:S04]  /*4ec0*/  IMAD.MOV.U32 R4, RZ, RZ, R13 ;  /* 0x000000ffff047224 */ /* 0x000fc800078e000d */
[----:B------:R-:W2:Y:S08]  /*4ed0*/  LDC R31, c[0x0][0x8e0] ;  /* 0x00023800ff1f7b82 */ /* 0x000eb00000000800 */
[----:B------:R-:W1:Y:S01]  /*4ee0*/  LDC R32, c[0x0][0x8b8] ;  /* 0x00022e00ff207b82 */ /* 0x000e620000000800 */
[----:B----4-:R-:W-:Y:S05]  /*4ef0*/  @!P0 BRA `(.L_x_78) ;  /* 0x0000000000288947 */ /* 0x010fea0003800000 */
        /* <DEDUP_REMOVED lines=10> */
.L_x_78:
[----:B------:R-:W-:Y:S01]  /*4fa0*/  ISETP.NE.AND P0, PT, R2, 0x1, PT ;  /* 0x000000010200780c */ /* 0x000fe20003f05270 */
[----:B-1----:R-:W-:Y:S01]  /*4fb0*/  IMAD.MOV R20, RZ, RZ, -R20 ;  /* 0x000000ffff147224 */ /* 0x002fe200078e0a14 */
[----:B------:R-:W-:Y:S01]  /*4fc0*/  SHF.R.U64 R3, R4, R30, R5 ;  /* 0x0000001e04037219 */ /* 0x000fe20000001205 */
[----:B---3--:R-:W-:Y:S01]  /*4fd0*/  VIADD R5, R21, 0xffffffff ;  /* 0xffffffff15057836 */ /* 0x008fe20000000000 */
[----:B------:R-:W-:Y:S02]  /*4fe0*/  LOP3.LUT R94, R10, R29, RZ, 0xc0, !PT ;  /* 0x0000001d0a5e7212 */ /* 0x000fe400078ec0ff */
[----:B------:R-:W-:Y:S01]  /*4ff0*/  R2UR UR47, R33 ;  /* 0x00000000212f72ca */ /* 0x000fe200000e0000 */
[----:B------:R-:W-:Y:S01]  /*5000*/  IMAD.MOV R4, RZ, RZ, -R3 ;  /* 0x000000ffff047224 */ /* 0x000fe200078e0a03 */
[----:B------:R-:W-:Y:S01]  /*5010*/  LOP3.LUT R12, R12, R5, RZ, 0xc0, !PT ;  /* 0x000000050c0c7212 */ /* 0x000fe200078ec0ff */
[----:B------:R-:W-:Y:S02]  /*5020*/  IMAD R94, R28, R3, R94 ;  /* 0x000000031c5e7224 */ /* 0x000fe400078e025e */
[----:B--2---:R-:W-:-:S02]  /*5030*/  IMAD R3, R4, R31, R13 ;  /* 0x0000001f04037224 */ /* 0x004fc400078e020d */
[----:B------:R-:W-:Y:S02]  /*5040*/  @P0 IMAD R27, R26, R20, R25 ;  /* 0x000000141a1b0224 */ /* 0x000fe400078e0219 */
[----:B------:R-:W-:Y:S02]  /*5050*/  IMAD R3, R3, R21, R12 ;  /* 0x0000001503037224 */ /* 0x000fe400078e020c */
[----:B------:R-:W-:Y:S02]  /*5060*/  IMAD R94, R94, R32, R27 ;  /* 0x000000205e5e7224 */ /* 0x000fe400078e021b */
[----:B------:R-:W-:-:S03]  /*5070*/  IMAD.MOV.U32 R4, RZ, RZ, 0x1 ;  /* 0x00000001ff047424 */ /* 0x000fc600078e00ff */
[----:B------:R-:W-:Y:S02]  /*5080*/  SEL R93, R3, R94, !P0 ;  /* 0x0000005e035d7207 */ /* 0x000fe40004000000 */
[----:B------:R-:W-:-:S07]  /*5090*/  SEL R94, R94, R3, !P0 ;  /* 0x000000035e5e7207 */ /* 0x000fce0004000000 */
.L_x_76:
[----:B------:R-:W-:Y:S01]  /*50a0*/  LOP3.LUT P0, RZ, R4, 0xff, RZ, 0xc0, !PT ;  /* 0x000000ff04ff7812 */ /* 0x000fe2000780c0ff */
[----:B------:R-:W-:Y:S01]  /*50b0*/  UIMAD.WIDE.U32 UR4, UR52, -0xf0f0f0f, URZ ;  /* 0xf0f0f0f1340478a5 */ /* 0x000fe2000f8e003f */
[----:B------:R-:W-:-:S03]  /*50c0*/  IMAD.MOV.U32 R83, RZ, RZ, R0 ;  /* 0x000000ffff537224 */ /* 0x000fc600078e0000 */
[----:B------:R-:W-:-:S04]  /*50d0*/  USHF.R.U32.HI UR4, URZ, 0x4, UR5 ;  /* 0x000000043f047899 */ /* 0x000fc80008011605 */
[----:B------:R-:W-:-:S04]  /*50e0*/  UIMAD UR4, UR4, -0x11, UR52 ;  /* 0xffffffef040478a4 */ /* 0x000fc8000f8e0234 */
[----:B------:R-:W-:Y:S08]  /*50f0*/  @P0 BRA `(.L_x_79) ;  /* 0xffffffc800080947 */ /* 0x000ff0000383ffff */
[----:B------:R-:W-:-:S04]  /*5100*/  DEPBAR.LE SB0, 0x0 ;  /* 0x000080000000791a */ /* 0x000fc80000000000 */
[----:B------:R-:W-:Y:S05]  /*5110*/  EXIT ;  /* 0x000000000000794d */ /* 0x000fea0003800000 */
.L_x_12:
[----:B------:R-:W-:Y:S01]  /*5120*/  ULDC.64 UR4, c[0x0][0x8f8] ;  /* 0x00023e0000047ab9 */ /* 0x000fe20000000a00 */
[----:B------:R-:W-:Y:S01]  /*5130*/  PRMT R12, RZ, 0x7610, R12 ;  /* 0x00007610ff0c7816 */ /* 0x000fe2000000000c */
[----:B------:R-:W-:Y:S01]  /*5140*/  IMAD.MOV.U32 R20, RZ, RZ, -0x1 ;  /* 0xffffffffff147424 */ /* 0x000fe200078e00ff */
[----:B------:R-:W-:Y:S01]  /*5150*/  ISETP.GE.U32.AND P0, PT, R16, UR4, PT ;  /* 0x0000000410007c0c */ /* 0x000fe2000bf06070 */
[----:B------:R-:W-:Y:S02]  /*5160*/  IMAD.MOV.U32 R7, RZ, RZ, -0x1 ;  /* 0xffffffffff077424 */ /* 0x000fe400078e00ff */
[----:B------:R-:W-:Y:S01]  /*5170*/  IMAD.MOV.U32 R13, RZ, RZ, -0x1 ;  /* 0xffffffffff0d7424 */ /* 0x000fe200078e00ff */
[----:B------:R-:W-:-:S13]  /*5180*/  ISETP.GE.U32.AND.EX P0, PT, R17, UR5, PT, P0 ;  /* 0x0000000511007c0c */ /* 0x000fda000bf06100 */
[----:B------:R-:W-:Y:S05]  /*5190*/  @P0 BRA `(.L_x_80) ;  /* 0x0000000400240947 */ /* 0x000fea0003800000 */
[----:B------:R-:W2:Y:S01]  /*51a0*/  LDC.64 R22, c[0x0][0x8d0] ;  /* 0x00023400ff167b82 */ /* 0x000ea20000000a00 */
[----:B------:R-:W-:Y:S02]  /*51b0*/  IMAD.MOV.U32 R20, RZ, RZ, R16 ;  /* 0x000000ffff147224 */ /* 0x000fe400078e0010 */
[----:B------:R-:W-:-:S05]  /*51c0*/  IMAD.MOV.U32 R21, RZ, RZ, R17 ;  /* 0x000000ffff157224 */ /* 0x000fca00078e0011 */
[----:B------:R-:W3:Y:S08]  /*51d0*/  LDC R26, c[0x0][0x8d8] ;  /* 0x00023600ff1a7b82 */ /* 0x000ef00000000800 */
[----:B------:R-:W4:Y:S01]  /*51e0*/  LDC.64 R28, c[0x0][0x8c8] ;  /* 0x00023200ff1c7b82 */ /* 0x000f220000000a00 */
[----:B--2---:R-:W-:-:S04]  /*51f0*/  ISETP.NE.U32.AND P0, PT, R22, RZ, PT ;  /* 0x000000ff1600720c */ /* 0x004fc80003f05070 */
[----:B------:R-:W-:-:S13]  /*5200*/  ISETP.NE.AND.EX P0, PT, R23, RZ, PT, P0 ;  /* 0x000000ff1700720c */ /* 0x000fda0003f05300 */
[----:B---34-:R-:W-:Y:S05]  /*5210*/  @!P0 BRA `(.L_x_81) ;  /* 0x0000000000288947 */ /* 0x018fea0003800000 */
[----:B------:R-:W2:Y:S02]  /*5220*/  LDC R7, c[0x0][0x8dc] ;  /* 0x00023700ff077b82 */ /* 0x000ea40000000800 */
[----:B--2---:R-:W-:-:S05]  /*5230*/  IADD3 R7, P0, R16, R7, RZ ;  /* 0x0000000710077210 */ /* 0x004fca0007f1e0ff */
        /* <DEDUP_REMOVED lines=8> */
.L_x_81:
[----:B------:R-:W2:Y:S01]  /*52c0*/  LDC.64 R32, c[0x0][0x8e8] ;  /* 0x00023a00ff207b82 */ /* 0x000ea20000000a00 */
[-CC-:B------:R-:W-:Y:S01]  /*52d0*/  SHF.R.U64 R25, R20, R26.reuse, R21.reuse ;  /* 0x0000001a14197219 */ /* 0x180fe20000001215 */
[----:B------:R-:W-:Y:S01]  /*52e0*/  ULDC UR4, c[0x0][0x900] ;  /* 0x0002400000047ab9 */ /* 0x000fe20000000800 */
[----:B------:R-:W-:Y:S02]  /*52f0*/  SHF.R.U32.HI R7, RZ, R26, R21 ;  /* 0x0000001aff077219 */ /* 0x000fe40000011615 */
[----:B------:R-:W-:-:S03]  /*5300*/  IADD3 R15, P0, RZ, -R25, RZ ;  /* 0x80000019ff0f7210 */ /* 0x000fc60007f1e0ff */
[----:B------:R-:W3:Y:S02]  /*5310*/  LDC R20, c[0x0][0x8c0] ;  /* 0x00023000ff147b82 */ /* 0x000ee40000000800 */
[----:B------:R-:W-:Y:S02]  /*5320*/  IMAD.X R7, RZ, RZ, ~R7, P0 ;  /* 0x000000ffff077224 */ /* 0x000fe400000e0e07 */
[----:B------:R-:W-:-:S04]  /*5330*/  IMAD.WIDE.U32 R12, R15, R28, R16 ;  /* 0x0000001c0f0c7225 */ /* 0x000fc800078e0010 */
[----:B------:R-:W4:Y:S01]  /*5340*/  LDC R30, c[0x0][0x8b0] ;  /* 0x00022c00ff1e7b82 */ /* 0x000f220000000800 */
[----:B------:R-:W-:-:S04]  /*5350*/  IMAD R14, R7, R28, RZ ;  /* 0x0000001c070e7224 */ /* 0x000fc800078e02ff */
[----:B------:R-:W-:-:S03]  /*5360*/  IMAD R7, R15, R29, R14 ;  /* 0x0000001d0f077224 */ /* 0x000fc600078e020e */
[----:B------:R-:W1:Y:S01]  /*5370*/  LDC R27, c[0x0][0x8a8] ;  /* 0x00022a00ff1b7b82 */ /* 0x000e620000000800 */
[----:B------:R-:W-:Y:S01]  /*5380*/  IMAD.IADD R7, R13, 0x1, R7 ;  /* 0x000000010d077824 */ /* 0x000fe200078e0207 */
[----:B--2---:R-:W-:-:S04]  /*5390*/  ISETP.NE.U32.AND P0, PT, R32, RZ, PT ;  /* 0x000000ff2000720c */ /* 0x004fc80003f05070 */
[----:B------:R-:W-:Y:S02]  /*53a0*/  ISETP.NE.AND.EX P0, PT, R33, RZ, PT, P0 ;  /* 0x000000ff2100720c */ /* 0x000fe40003f05300 */
[----:B------:R-:W2:Y:S01]  /*53b0*/  LDC R29, c[0x0][0x8f0] ;  /* 0x00023c00ff1d7b82 */ /* 0x000ea20000000800 */
[-CC-:B---3--:R-:W-:Y:S01]  /*53c0*/  SHF.R.U64 R22, R12, R20.reuse, R7.reuse ;  /* 0x000000140c167219 */ /* 0x188fe20000001207 */
[----:B------:R-:W-:Y:S01]  /*53d0*/  IMAD.MOV.U32 R12, RZ, RZ, -0x1 ;  /* 0xffffffffff0c7424 */ /* 0x000fe200078e00ff */
[----:B------:R-:W-:-:S04]  /*53e0*/  SHF.R.U32.HI R7, RZ, R20, R7 ;  /* 0x00000014ff077219 */ /* 0x000fc80000011607 */
[----:B------:R-:W-:Y:S01]  /*53f0*/  SHF.L.U32 R12, R12, UR4, RZ ;  /* 0x000000040c0c7c19 */ /* 0x000fe200080006ff */
[----:B------:R-:W3:Y:S01]  /*5400*/  LDC R31, c[0x0][0x8e0] ;  /* 0x00023800ff1f7b82 */ /* 0x000ee20000000800 */
[-CC-:B----4-:R-:W-:Y:S02]  /*5410*/  SHF.R.U64 R26, R22, R30.reuse, R7.reuse ;  /* 0x0000001e161a7219 */ /* 0x190fe40000001207 */
[----:B------:R-:W-:Y:S02]  /*5420*/  SHF.R.U32.HI R7, RZ, R30, R7 ;  /* 0x0000001eff077219 */ /* 0x000fe40000011607 */
[----:B------:R-:W-:Y:S02]  /*5430*/  LOP3.LUT R35, RZ, R12, RZ, 0x33, !PT ;  /* 0x0000000cff237212 */ /* 0x000fe400078e33ff */
[--C-:B------:R-:W-:Y:S01]  /*5440*/  SHF.R.U64 R28, R26, UR4, R7.reuse ;  /* 0x000000041a1c7c19 */ /* 0x100fe20008001207 */
[----:B------:R-:W4:Y:S01]  /*5450*/  LDC R34, c[0x0][0x8b8] ;  /* 0x00022e00ff227b82 */ /* 0x000f220000000800 */
[----:B------:R-:W-:-:S03]  /*5460*/  SHF.R.U32.HI R13, RZ, UR4, R7 ;  /* 0x00000004ff0d7c19 */ /* 0x000fc60008011607 */
[----:B------:R-:W-:Y:S01]  /*5470*/  IMAD.MOV.U32 R12, RZ, RZ, R28 ;  /* 0x000000ffff0c7224 */ /* 0x000fe200078e001c */
[----:B-1----:R-:W-:Y:S06]  /*5480*/  @!P0 BRA `(.L_x_82) ;  /* 0x0000000000288947 */ /* 0x002fec0003800000 */
        /* <DEDUP_REMOVED lines=10> */
.L_x_82:
[----:B------:R-:W-:Y:S01]  /*5530*/  ISETP.NE.AND P0, PT, R2, 0x1, PT ;  /* 0x000000010200780c */ /* 0x000fe20003f05270 */
[----:B------:R-:W-:Y:S01]  /*5540*/  USHF.L.U32 UR4, UR42, UR4, URZ ;  /* 0x000000042a047299 */ /* 0x000fe2000800063f */
[----:B--2---:R-:W-:Y:S01]  /*5550*/  SHF.R.U64 R12, R12, R29, R13 ;  /* 0x0000001d0c0c7219 */ /* 0x004fe2000000120d */
[----:B------:R-:W-:Y:S01]  /*5560*/  VIADD R15, R27, 0xffffffff ;  /* 0xffffffff1b0f7836 */ /* 0x000fe20000000000 */
[----:B------:R-:W-:-:S03]  /*5570*/  LOP3.LUT R7, R26, R35, RZ, 0xc0, !PT ;  /* 0x000000231a077212 */ /* 0x000fc600078ec0ff */
[----:B------:R-:W-:Y:S01]  /*5580*/  IMAD.MOV R13, RZ, RZ, -R12 ;  /* 0x000000ffff0d7224 */ /* 0x000fe200078e0a0c */
[----:B------:R-:W-:Y:S01]  /*5590*/  LOP3.LUT R22, R22, R15, RZ, 0xc0, !PT ;  /* 0x0000000f16167212 */ /* 0x000fe200078ec0ff */
[----:B------:R-:W-:Y:S02]  /*55a0*/  IMAD R9, R12, UR4, R7 ;  /* 0x000000040c097c24 */ /* 0x000fe4000f8e0207 */
[----:B---3--:R-:W-:Y:S02]  /*55b0*/  IMAD R7, R13, R31, R28 ;  /* 0x0000001f0d077224 */ /* 0x008fe400078e021c */
[----:B------:R-:W-:Y:S02]  /*55c0*/  @P0 IMAD R10, R11, R24, R8 ;  /* 0x000000180b0a0224 */ /* 0x000fe400078e0208 */
[----:B------:R-:W-:Y:S02]  /*55d0*/  IMAD.MOV.U32 R12, RZ, RZ, 0x1 ;  /* 0x00000001ff0c7424 */ /* 0x000fe400078e00ff */
[----:B----4-:R-:W-:-:S02]  /*55e0*/  IMAD R10, R9, R34, R10 ;  /* 0x00000022090a7224 */ /* 0x010fc400078e020a */
[----:B------:R-:W-:Y:S02]  /*55f0*/  IMAD R9, R7, R27, R22 ;  /* 0x0000001b07097224 */ /* 0x000fe400078e0216 */
[----:B------:R-:W-:-:S03]  /*5600*/  IMAD.MOV.U32 R13, RZ, RZ, R25 ;  /* 0x000000ffff0d7224 */ /* 0x000fc600078e0019 */
[----:B------:R-:W-:Y:S02]  /*5610*/  SEL R7, R9, R10, !P0 ;  /* 0x0000000a09077207 */ /* 0x000fe40004000000 */
[----:B------:R-:W-:-:S07]  /*5620*/  SEL R20, R10, R9, !P0 ;  /* 0x000000090a147207 */ /* 0x000fce0004000000 */
.L_x_80:
[----:B------:R-:W-:-:S08]  /*5630*/  NOP ;  /* 0x0000000000007918 */ /* 0x000fd00000000000 */
[----:B------:R-:W2:-:S00]  /*5640*/  USETMAXREG.DEALLOC.CTAPOOL 0x28 ;  /* 0x00000028000079c8 */ /* 0x000e8000080e0500 */
[----:B--2---:R-:W-:-:S13]  /*5650*/  ISETP.NE.AND P0, PT, R3, 0x1, PT ;  /* 0x000000010300780c */ /* 0x004fda0003f05270 */
[----:B-1----:R-:W-:Y:S05]  /*5660*/  @!P0 EXIT ;  /* 0x000000000000894d */ /* 0x002fea0003800000 */
[----:B------:R-:W-:Y:S05]  /*5670*/  @!P4 BRA `(.L_x_83) ;  /* 0x0000000c00c4c947 */ /* 0x000fea0003800000 */
[----:B------:R-:W-:-:S04]  /*5680*/  PRMT R6, R6, 0x9910, RZ ;  /* 0x0000991006067816 */ /* 0x000fc800000000ff */
[----:B------:R-:W-:-:S04]  /*5690*/  ISETP.NE.AND P0, PT, R6, RZ, PT ;  /* 0x000000ff0600720c */ /* 0x000fc80003f05270 */
[----:B------:R-:W-:-:S13]  /*56a0*/  ISETP.NE.OR P0, PT, R3, 0x2, !P0 ;  /* 0x000000020300780c */ /* 0x000fda0004705670 */
[----:B------:R-:W-:Y:S05]  /*56b0*/  @P0 EXIT ;  /* 0x000000000000094d */ /* 0x000fea0003800000 */
[----:B------:R-:W-:-:S13]  /*56c0*/  LOP3.LUT P1, RZ, R12, 0xff, RZ, 0xc0, !PT ;  /* 0x000000ff0cff7812 */ /* 0x000fda000782c0ff */
[----:B------:R-:W-:Y:S05]  /*56d0*/  @!P1 BRA `(.L_x_84) ;  /* 0x0000000000189947 */ /* 0x000fea0003800000 */
[----:B------:R-:W-:Y:S01]  /*56e0*/  UMOV UR4, 0x400 ;  /* 0x0000040000047882 */ /* 0x000fe20000000000 */
[----:B------:R-:W-:Y:S01]  /*56f0*/  IMAD.MOV.U32 R3, RZ, RZ, RZ ;  /* 0x000000ffff037224 */ /* 0x000fe200078e00ff */
[----:B------:R-:W-:-:S04]  /*5700*/  ULEA UR4, UR41, UR4, 0x18 ;  /* 0x0000000429047291 */ /* 0x000fc8000f8ec03f */
[----:B------:R-:W-:-:S05]  /*5710*/  SHF.L.U32 R3, R3, 0x1f, RZ ;  /* 0x0000001f03037819 */ /* 0x000fca00000006ff */
[----:B------:R-:W1:Y:S02]  /*5720*/  SYNCS.PHASECHK.TRANS64.TRYWAIT P0, [UR4+0x138], R3 ;  /* 0x00013803ff0075a7 */ /* 0x000e640008000144 */
[----:B-1----:R-:W-:Y:S05]  /*5730*/  @!P0 BRA `(.L_x_85) ;  /* 0x0000002400a88947 */ /* 0x002fea0003800000 */
.L_x_84:
[----:B------:R-:W-:Y:S01]  /*5740*/  PRMT R10, RZ, 0x7610, R10 ;  /* 0x00007610ff0a7816 */ /* 0x000fe2000000000a */
[----:B------:R-:W-:Y:S06]  /*5750*/  @P2 BRA `(.L_x_86) ;  /* 0x0000000000242947 */ /* 0x000fec0003800000 */
[----:B------:R-:W-:Y:S02]  /*5760*/  ULDC.64 UR4, c[0x0][0x588] ;  /* 0x0001620000047ab9 */ /* 0x000fe40000000a00 */
[----:B------:R-:W-:-:S04]  /*5770*/  ISETP.NE.U32.AND P0, PT, RZ, UR4, PT ;  /* 0x00000004ff007c0c */ /* 0x000fc8000bf05070 */
[----:B------:R-:W-:-:S13]  /*5780*/  ISETP.NE.AND.EX P0, PT, RZ, UR5, PT, P0 ;  /* 0x00000005ff007c0c */ /* 0x000fda000bf05300 */
[----:B------:R-:W-:Y:S05]  /*5790*/  @!P0 BRA `(.L_x_87) ;  /* 0x00000000000c8947 */ /* 0x000fea0003800000 */
[----:B------:R2:W5:Y:S01]  /*57a0*/  LDG.E R12, desc[UR38][R4.64] ;  /* 0x00000026040c7981 */ /* 0x000562000c1e1900 */
[----:B------:R-:W-:Y:S01]  /*57b0*/  IMAD.MOV.U32 R10, RZ, RZ, 0x1 ;  /* 0x00000001ff0a7424 */ /* 0x000fe200078e00ff */
[----:B------:R-:W-:Y:S06]  /*57c0*/  BRA `(.L_x_86) ;  /* 0x0000000000087947 */ /* 0x000fec0003800000 */
.L_x_87:
[----:B------:R-:W3:Y:S01]  /*57d0*/  LDC R12, c[0x0][0x580] ;  /* 0x00016000ff0c7b82 */ /* 0x000ee20000000800 */
[----:B------:R-:W-:-:S07]  /*57e0*/  IMAD.MOV.U32 R10, RZ, RZ, 0x1 ;  /* 0x00000001ff0a7424 */ /* 0x000fce00078e00ff */
.L_x_86:
[----:B-1----:R-:W-:Y:S01]  /*57f0*/  IMAD.MOV.U32 R3, RZ, RZ, 0x1 ;  /* 0x00000001ff037424 */ /* 0x002fe200078e00ff */
[----:B------:R-:W-:Y:S06]  /*5800*/  @!P1 BRA `(.L_x_88) ;  /* 0x0000000c00089947 */ /* 0x000fec0003800000 */
[----:B------:R-:W1:Y:S01]  /*5810*/  LDC R8, c[0x0][0x8a8] ;  /* 0x00022a00ff087b82 */ /* 0x000e620000000800 */
[----:B------:R-:W-:Y:S01]  /*5820*/  IMAD.MOV.U32 R3, RZ, RZ, -0x1 ;  /* 0xffffffffff037424 */ /* 0x000fe200078e00ff */
[----:B------:R-:W-:Y:S01]  /*5830*/  ULDC UR4, c[0x0][0x900] ;  /* 0x0002400000047ab9 */ /* 0x000fe20000000800 */
[----:B------:R-:W-:Y:S01]  /*5840*/  LOP3.LUT R11, R0, 0x2, RZ, 0xfc, !PT ;  /* 0x00000002000b7812 */ /* 0x000fe200078efcff */
[----:B------:R-:W-:Y:S01]  /*5850*/  ULDC.64 UR6, c[0x0][0x198] ;  /* 0x0000660000067ab9 */ /* 0x000fe20000000a00 */
[----:B------:R-:W-:Y:S02]  /*5860*/  USHF.L.U32 UR13, UR42, UR4, URZ ;  /* 0x000000042a0d7299 */ /* 0x000fe4000800063f */
[----:B------:R-:W-:Y:S01]  /*5870*/  SHF.L.U32 R9, R3, UR4, RZ ;  /* 0x0000000403097c19 */ /* 0x000fe200080006ff */
[----:B------:R-:W-:Y:S01]  /*5880*/  IMAD.MOV.U32 R3, RZ, RZ, 0x1 ;  /* 0x00000001ff037424 */ /* 0x000fe200078e00ff */
[----:B------:R-:W-:Y:S01]  /*5890*/  ULDC.64 UR14, c[0x0][0x588] ;  /* 0x00016200000e7ab9 */ /* 0x000fe20000000a00 */
[----:B------:R-:W-:Y:S01]  /*58a0*/  ULDC.64 UR22, c[0x0][0x8f8] ;  /* 0x00023e0000167ab9 */ /* 0x000fe20000000a00 */
[----:B------:R-:W-:Y:S01]  /*58b0*/  LOP3.LUT R9, RZ, R9, RZ, 0x33, !PT ;  /* 0x00000009ff097212 */ /* 0x000fe200078e33ff */
[----:B------:R-:W-:Y:S01]  /*58c0*/  ULDC.64 UR24, c[0x0][0x590] ;  /* 0x0001640000187ab9 */ /* 0x000fe20000000a00 */
[----:B-1----:R-:W-:-:S07]  /*58d0*/  VIADD R8, R8, 0xffffffff ;  /* 0xffffffff08087836 */ /* 0x002fce0000000000 */
.L_x_108:
[----:B------:R-:W-:Y:S02]  /*58e0*/  ISETP.NE.U32.AND P0, PT, RZ, UR24, PT ;  /* 0x00000018ff007c0c */ /* 0x000fe4000bf05070 */
[----:B------:R-:W-:Y:S02]  /*58f0*/  R2UR UR11, R20 ;  /* 0x00000000140b72ca */ /* 0x000fe400000e0000 */
[----:B------:R-:W-:Y:S02]  /*5900*/  R2UR UR10, R7 ;  /* 0x00000000070a72ca */ /* 0x000fe400000e0000 */
[----:B------:R-:W-:-:S09]  /*5910*/  ISETP.NE.AND.EX P0, PT, RZ, UR25, PT, P0 ;  /* 0x00000019ff007c0c */ /* 0x000fd2000bf05300 */
[----:B------:R-:W-:Y:S02]  /*5920*/  USHF.L.U32 UR11, UR11, 0x7, URZ ;  /* 0x000000070b0b7899 */ /* 0x000fe4000800063f */
[----:B------:R-:W-:Y:S02]  /*5930*/  USHF.L.U32 UR10, UR10, 0x6, URZ ;  /* 0x000000060a0a7899 */ /* 0x000fe4000800063f */
[----:B------:R-:W-:Y:S10]  /*5940*/  @!P0 BRA `(.L_x_89) ;  /* 0x00000000002c8947 */ /* 0x000ff40003800000 */
[----:B------:R-:W-:-:S04]  /*5950*/  ISETP.NE.U32.AND P1, PT, RZ, UR14, PT ;  /* 0x0000000eff007c0c */ /* 0x000fc8000bf25070 */
[----:B------:R-:W-:-:S13]  /*5960*/  ISETP.NE.AND.EX P1, PT, RZ, UR15, PT, P1 ;  /* 0x0000000fff007c0c */ /* 0x000fda000bf25310 */
[----:B------:R-:W-:Y:S05]  /*5970*/  @!P1 BRA `(.L_x_90) ;  /* 0x0000000000189947 */ /* 0x000fea0003800000 */
[----:B--2---:R-:W1:Y:S01]  /*5980*/  LDC.64 R4, c[0x0][0x588] ;  /* 0x00016200ff047b82 */ /* 0x004e620000000a00 */
[----:B------:R-:W-:-:S04]  /*5990*/  IMAD R7, R13, UR24, RZ ;  /* 0x000000180d077c24 */ /* 0x000fc8000f8e02ff */
[----:B-1----:R-:W-:-:S05]  /*59a0*/  IMAD.WIDE R4, R7, 0x4, R4 ;  /* 0x0000000407047825 */ /* 0x002fca00078e0204 */
[----:B---3-5:R1:W5:Y:S01]  /*59b0*/  LDG.E R12, desc[UR38][R4.64] ;  /* 0x00000026040c7981 */ /* 0x028362000c1e1900 */
[----:B------:R-:W-:Y:S01]  /*59c0*/  IMAD.MOV.U32 R10, RZ, RZ, 0x1 ;  /* 0x00000001ff0a7424 */ /* 0x000fe200078e00ff */
[----:B------:R-:W-:Y:S06]  /*59d0*/  BRA `(.L_x_89) ;  /* 0x0000000000087947 */ /* 0x000fec0003800000 */
.L_x_90:
[----:B---3-5:R-:W4:Y:S01]  /*59e0*/  LDC R12, c[0x0][0x580] ;  /* 0x00016000ff0c7b82 */ /* 0x028f220000000800 */
[----:B------:R-:W-:-:S07]  /*59f0*/  IMAD.MOV.U32 R10, RZ, RZ, 0x1 ;  /* 0x00000001ff0a7424 */ /* 0x000fce00078e00ff */
.L_x_89:
[----:B------:R-:W-:Y:S05]  /*5a00*/  @!P0 BRA `(.L_x_91) ;  /* 0x00000000001c8947 */ /* 0x000fea0003800000 */
[----:B------:R-:W-:-:S13]  /*5a10*/  LOP3.LUT P2, RZ, R10, 0xff, RZ, 0xc0, !PT ;  /* 0x000000ff0aff7812 */ /* 0x000fda000784c0ff */
[----:B-12---:R-:W1:Y:S02]  /*5a20*/  @!P2 LDC.64 R4, c[0x0][0x588] ;  /* 0x00016200ff04ab82 */ /* 0x006e640000000a00 */
[----:B-1----:R-:W-:-:S04]  /*5a30*/  @!P2 ISETP.NE.U32.AND P0, PT, R4, RZ, PT ;  /* 0x000000ff0400a20c */ /* 0x002fc80003f05070 */
[----:B------:R-:W-:Y:S02]  /*5a40*/  @!P2 ISETP.NE.AND.EX P1, PT, R5, RZ, PT, P0 ;  /* 0x000000ff0500a20c */ /* 0x000fe40003f25300 */
[----:B---345:R-:W-:Y:S02]  /*5a50*/  @P2 FSETP.EQ.AND P0, PT, R12, RZ, PT ;  /* 0x000000ff0c00220b */ /* 0x038fe40003f02000 */
[----:B------:R-:W-:Y:S01]  /*5a60*/  @!P2 PLOP3.LUT P0, PT, P1, PT, PT, 0x8, 0x0 ;  /* 0x000000000000a81c */ /* 0x000fe20000f0e170 */
[----:B------:R-:W-:-:S12]  /*5a70*/  BRA `(.L_x_92) ;  /* 0x0000000000047947 */ /* 0x000fd80003800000 */
.L_x_91:
[----:B---345:R-:W-:-:S13]  /*5a80*/  FSETP.EQ.AND P0, PT, R12, RZ, PT ;  /* 0x000000ff0c00720b */ /* 0x038fda0003f02000 */
.L_x_92:
[----:B------:R-:W-:Y:S02]  /*5a90*/  ISETP.NE.AND P2, PT, R11, 0x3, PT ;  /* 0x000000030b00780c */ /* 0x000fe40003f45270 */
[----:B------:R-:W-:-:S04]  /*5aa0*/  ELECT P1, URZ, PT ;  /* 0x00000000003f782f */ /* 0x000fc80003820000 */
[----:B------:R-:W-:-:S07]  /*5ab0*/  PLOP3.LUT P0, PT, P1, P0, PT, 0x20, 0x0 ;  /* 0x000000000000781c */ /* 0x000fce0000f00470 */
[----:B------:R-:W-:Y:S06]  /*5ac0*/  @!P2 BRA `(.L_x_93) ;  /* 0x000000000004a947 */ /* 0x000fec0003800000 */
[----:B------:R-:W-:Y:S01]  /*5ad0*/  BPT.TRAP 0x1 ;  /* 0x000000040000795c */ /* 0x000fe20000300000 */
.L_x_93:
[----:B------:R-:W3:Y:S01]  /*5ae0*/  S2UR UR41, SR_CgaCtaId ;  /* 0x00000000002979c3 */ /* 0x000ee20000008800 */
[----:B------:R-:W-:Y:S01]  /*5af0*/  UMOV UR4, 0x400 ;  /* 0x0000040000047882 */ /* 0x000fe20000000000 */
[----:B-12---:R-:W-:Y:S01]  /*5b00*/  SHF.L.U32 R4, R3, 0x1f, RZ ;  /* 0x0000001f03047819 */ /* 0x006fe200000006ff */
[----:B---3--:R-:W-:-:S09]  /*5b10*/  ULEA UR5, UR41, UR4, 0x18 ;  /* 0x0000000429057291 */ /* 0x008fd2000f8ec03f */
[----:B------:R-:W1:Y:S02]  /*5b20*/  SYNCS.PHASECHK.TRANS64.TRYWAIT P1, [UR5+0x120], R4 ;  /* 0x00012004ff0075a7 */ /* 0x000e640008020145 */
[----:B-1----:R-:W-:Y:S05]  /*5b30*/  @!P1 BRA `(.L_x_94) ;  /* 0x0000002000c09947 */ /* 0x002fea0003800000 */
.L_x_150:
[----:B------:R-:W-:Y:S04]  /*5b40*/  BSSY B0, `(.L_x_95) ;  /* 0x000000e000007945 */ /* 0x000fe80003800000 */
[----:B------:R-:W-:Y:S05]  /*5b50*/  @!P0 BRA `(.L_x_96) ;  /* 0x0000000000308947 */ /* 0x000fea0003800000 */
[----:B------:R-:W-:Y:S01]  /*5b60*/  R2UR UR12, R13 ;  /* 0x000000000d0c72ca */ /* 0x000fe200000e0000 */
[----:B------:R-:W-:Y:S02]  /*5b70*/  UIADD3 UR16, UP0, UR6, 0x3f0, URZ ;  /* 0x000003f006107890 */ /* 0x000fe4000ff1e03f */
[----:B------:R-:W-:Y:S02]  /*5b80*/  UIADD3 UR8, UR5, 0x200, URZ ;  /* 0x0000020005087890 */ /* 0x000fe4000fffe03f */
[----:B------:R-:W-:Y:S02]  /*5b90*/  UIADD3 UR9, UR5, 0x110, URZ ;  /* 0x0000011005097890 */ /* 0x000fe4000fffe03f */
[----:B------:R-:W-:Y:S01]  /*5ba0*/  UIADD3.X UR17, URZ, UR7, URZ, UP0, !UPT ;  /* 0x000000073f117290 */ /* 0x000fe200087fe43f */
[----:B------:R-:W-:Y:S01]  /*5bb0*/  UMOV UR18, 0x0 ;  /* 0x0000000000127882 */ /* 0x000fe20000000000 */
[----:B------:R-:W-:-:S07]  /*5bc0*/  UMOV UR19, 0x10000000 ;  /* 0x1000000000137882 */ /* 0x000fce0000000000 */
[----:B------:R2:W-:Y:S02]  /*5bd0*/  UTMALDG.3D [UR8], [UR16], desc[UR18] ;  /* 0x00001208100075b4 */ /* 0x0005e40008011000 */
[----:B--2---:R-:W-:Y:S05]  /*5be0*/  @!P2 BRA `(.L_x_97) ;  /* 0x000000000004a947 */ /* 0x004fea0003800000 */
[----:B------:R-:W-:Y:S01]  /*5bf0*/  BPT.TRAP 0x1 ;  /* 0x000000040000795c */ /* 0x000fe20000300000 */
.L_x_97:
[----:B-1----:R-:W1:Y:S02]  /*5c00*/  LDC R5, c[0x0][0x800] ;  /* 0x00020000ff057b82 */ /* 0x002e640000000800 */
[----:B-1----:R2:W-:Y:S02]  /*5c10*/  SYNCS.ARRIVE.TRANS64.RED.A0TR RZ, [UR5+0x110], R5 ;  /* 0x00011005ffff79a7 */ /* 0x0025e40008300405 */
.L_x_96:
[----:B------:R-:W-:Y:S05]  /*5c20*/  BSYNC B0 ;  /* 0x0000000000007941 */ /* 0x000fea0003800000 */
.L_x_95:
[----:B------:R-:W-:Y:S05]  /*5c30*/  @!P2 BRA `(.L_x_98) ;  /* 0x000000000004a947 */ /* 0x000fea0003800000 */
[----:B------:R-:W-:Y:S01]  /*5c40*/  BPT.TRAP 0x1 ;  /* 0x000000040000795c */ /* 0x000fe20000300000 */
.L_x_98:
[----:B------:R-:W-:-:S04]  /*5c50*/  UIADD3 UR4, UR5, 0x110, URZ ;  /* 0x0000011005047890 */ /* 0x000fc8000fffe03f */
[----:B------:R-:W-:-:S09]  /*5c60*/  UPRMT UR4, UR41, 0x654, UR4 ;  /* 0x0000065429047896 */ /* 0x000fd20008000004 */
[----:B------:R-:W-:Y:S01]  /*5c70*/  SYNCS.ARRIVE.TRANS64.RED.A1T0 RZ, [UR4], RZ ;  /* 0x000000ffffff79a7 */ /* 0x000fe20008100404 */
[----:B------:R-:W-:Y:S05]  /*5c80*/  @!P2 BRA `(.L_x_99) ;  /* 0x000000000004a947 */ /* 0x000fea0003800000 */
[----:B------:R-:W-:Y:S01]  /*5c90*/  BPT.TRAP 0x1 ;  /* 0x000000040000795c */ /* 0x000fe20000300000 */
.L_x_99:
[----:B------:R-:W3:Y:S02]  /*5ca0*/  SYNCS.PHASECHK.TRANS64.TRYWAIT P1, [UR5+0x128], R4 ;  /* 0x00012804ff0075a7 */ /* 0x000ee40008020145 */
[----:B---3--:R-:W-:Y:S05]  /*5cb0*/  @!P1 BRA `(.L_x_100) ;  /* 0x0000002000789947 */ /* 0x008fea0003800000 */
.L_x_151:
[----:B------:R-:W-:Y:S04]  /*5cc0*/  BSSY B0, `(.L_x_101) ;  /* 0x0000010000007945 */ /* 0x000fe80003800000 */
[----:B------:R-:W-:Y:S05]  /*5cd0*/  @!P0 BRA `(.L_x_102) ;  /* 0x0000000000388947 */ /* 0x000fea0003800000 */
[----:B------:R-:W-:Y:S01]  /*5ce0*/  R2UR UR20, R13 ;  /* 0x000000000d1472ca */ /* 0x000fe200000e0000 */
[----:B------:R-:W-:Y:S02]  /*5cf0*/  UIADD3 UR8, UP0, UR6, 0x3f0, URZ ;  /* 0x000003f006087890 */ /* 0x000fe4000ff1e03f */
[----:B------:R-:W-:Y:S02]  /*5d00*/  UIADD3 UR18, UR10, 0x20, URZ ;  /* 0x000000200a127890 */ /* 0x000fe4000fffe03f */
[----:B------:R-:W-:Y:S02]  /*5d10*/  UIADD3 UR16, UR5, 0x1200, URZ ;  /* 0x0000120005107890 */ /* 0x000fe4000fffe03f */
[----:B------:R-:W-:Y:S02]  /*5d20*/  UIADD3 UR17, UR5, 0x118, URZ ;  /* 0x0000011805117890 */ /* 0x000fe4000fffe03f */
[----:B------:R-:W-:Y:S01]  /*5d30*/  UIADD3.X UR9, URZ, UR7, URZ, UP0, !UPT ;  /* 0x000000073f097290 */ /* 0x000fe200087fe43f */
[----:B------:R-:W-:Y:S01]  /*5d40*/  UMOV UR26, 0x0 ;  /* 0x00000000001a7882 */ /* 0x000fe20000000000 */
[----:B------:R-:W-:Y:S01]  /*5d50*/  UMOV UR27, 0x10000000 ;  /* 0x10000000001b7882 */ /* 0x000fe20000000000 */
[----:B------:R-:W-:-:S06]  /*5d60*/  UMOV UR19, UR11 ;  /* 0x0000000b00137c82 */ /* 0x000fcc0008000000 */
[----:B------:R3:W-:Y:S02]  /*5d70*/  UTMALDG.3D [UR16], [UR8], desc[UR26] ;  /* 0x00001a10080075b4 */ /* 0x0007e40008011000 */
[----:B---3--:R-:W-:Y:S05]  /*5d80*/  @!P2 BRA `(.L_x_103) ;  /* 0x000000000004a947 */ /* 0x008fea0003800000 */
[----:B------:R-:W-:Y:S01]  /*5d90*/  BPT.TRAP 0x1 ;  /* 0x000000040000795c */ /* 0x000fe20000300000 */
.L_x_103:
[----:B-1----:R-:W1:Y:S02]  /*5da0*/  LDC R4, c[0x0][0x800] ;  /* 0x00020000ff047b82 */ /* 0x002e640000000800 */
[----:B-1----:R3:W-:Y:S02]  /*5db0*/  SYNCS.ARRIVE.TRANS64.RED.A0TR RZ, [UR5+0x118], R4 ;  /* 0x00011804ffff79a7 */ /* 0x0027e40008300405 */
.L_x_102:
[----:B------:R-:W-:Y:S05]  /*5dc0*/  BSYNC B0 ;  /* 0x0000000000007941 */ /* 0x000fea0003800000 */
.L_x_101:
[----:B------:R-:W-:Y:S05]  /*5dd0*/  @!P2 BRA `(.L_x_104) ;  /* 0x000000000004a947 */ /* 0x000fea0003800000 */
[----:B------:R-:W-:Y:S01]  /*5de0*/  BPT.TRAP 0x1 ;  /* 0x000000040000795c */ /* 0x000fe20000300000 */
.L_x_104:
[----:B------:R-:W-:Y:S01]  /*5df0*/  IADD3 R16, P0, R16, UR36, RZ ;  /* 0x0000002410107c10 */ /* 0x000fe2000ff1e0ff */
[----:B------:R-:W-:Y:S01]  /*5e00*/  UIADD3 UR4, UR5, 0x118, URZ ;  /* 0x0000011805047890 */ /* 0x000fe2000fffe03f */
[----:B------:R-:W-:Y:S01]  /*5e10*/  LOP3.LUT R3, R3, 0x1, RZ, 0x3c, !PT ;  /* 0x0000000103037812 */ /* 0x000fe200078e3cff */
[----:B------:R-:W-:Y:S01]  /*5e20*/  IMAD.MOV.U32 R20, RZ, RZ, -0x1 ;  /* 0xffffffffff147424 */ /* 0x000fe200078e00ff */
[----:B------:R-:W-:Y:S01]  /*5e30*/  IADD3.X R17, R17, UR40, RZ, P0, !PT ;  /* 0x0000002811117c10 */ /* 0x000fe200087fe4ff */
[----:B------:R-:W-:Y:S01]  /*5e40*/  UPRMT UR4, UR41, 0x654, UR4 ;  /* 0x0000065429047896 */ /* 0x000fe20008000004 */
[----:B------:R-:W-:Y:S01]  /*5e50*/  ISETP.GE.U32.AND P0, PT, R16, UR22, PT ;  /* 0x0000001610007c0c */ /* 0x000fe2000bf06070 */
[----:B------:R-:W-:Y:S01]  /*5e60*/  IMAD.MOV.U32 R7, RZ, RZ, -0x1 ;  /* 0xffffffffff077424 */ /* 0x000fe200078e00ff */
[----:B-1-3--:R-:W-:Y:S01]  /*5e70*/  PRMT R4, RZ, 0x7610, R4 ;  /* 0x00007610ff047816 */ /* 0x00afe20000000004 */
[----:B------:R-:W-:Y:S01]  /*5e80*/  IMAD.MOV.U32 R13, RZ, RZ, -0x1 ;  /* 0xffffffffff0d7424 */ /* 0x000fe200078e00ff */
[----:B------:R-:W-:-:S04]  /*5e90*/  ISETP.GE.U32.AND.EX P0, PT, R17, UR23, PT, P0 ;  /* 0x0000001711007c0c */ /* 0x000fc8000bf06100 */
[----:B------:R-:W-:Y:S09]  /*5ea0*/  SYNCS.ARRIVE.TRANS64.RED.A1T0 RZ, [UR4], RZ ;  /* 0x000000ffffff79a7 */ /* 0x000ff20008100404 */
[----:B------:R-:W-:Y:S05]  /*5eb0*/  @P0 BRA `(.L_x_105) ;  /* 0x0000000400540947 */ /* 0x000fea0003800000 */
[----:B------:R-:W1:Y:S01]  /*5ec0*/  S2R R18, SR_CTAID.X ;  /* 0x0000000000127919 */ /* 0x000e620000002500 */
[----:B------:R-:W3:Y:S01]  /*5ed0*/  LDC.64 R14, c[0x0][0x8d0] ;  /* 0x00023400ff0e7b82 */ /* 0x000ee20000000a00 */
[----:B------:R-:W-:Y:S01]  /*5ee0*/  ULDC UR4, c[0x0][0x150] ;  /* 0x0000540000047ab9 */ /* 0x000fe20000000800 */
[----:B------:R-:W-:Y:S01]  /*5ef0*/  IMAD.MOV.U32 R7, RZ, RZ, R16 ;  /* 0x000000ffff077224 */ /* 0x000fe200078e0010 */
[----:B------:R-:W4:Y:S01]  /*5f00*/  S2R R19, SR_CTAID.Y ;  /* 0x0000000000137919 */ /* 0x000f220000002600 */
[----:B------:R-:W-:-:S04]  /*5f10*/  IMAD.MOV.U32 R23, RZ, RZ, R17 ;  /* 0x000000ffff177224 */ /* 0x000fc800078e0011 */
[----:B------:R-:W2:Y:S08]  /*5f20*/  LDC R21, c[0x0][0x144] ;  /* 0x00005100ff157b82 */ /* 0x000eb00000000800 */
[----:B------:R-:W2:Y:S01]  /*5f30*/  LDC R20, c[0x0][0x8d8] ;  /* 0x00023600ff147b82 */ /* 0x000ea20000000800 */
[----:B---3--:R-:W-:-:S04]  /*5f40*/  ISETP.NE.U32.AND P0, PT, R14, RZ, PT ;  /* 0x000000ff0e00720c */ /* 0x008fc80003f05070 */
[----:B------:R-:W-:Y:S02]  /*5f50*/  ISETP.NE.AND.EX P0, PT, R15, RZ, PT, P0 ;  /* 0x000000ff0f00720c */ /* 0x000fe40003f05300 */
[----:B-1----:R-:W-:Y:S02]  /*5f60*/  I2FP.F32.U32 R4, R18 ;  /* 0x0000001200047245 */ /* 0x002fe40000201000 */
[----:B----4-:R-:W-:-:S03]  /*5f70*/  I2FP.F32.U32 R22, R19 ;  /* 0x0000001300167245 */ /* 0x010fc60000201000 */
[----:B------:R-:W-:-:S04]  /*5f80*/  FMUL R4, R4, UR4 ;  /* 0x0000000404047c20 */ /* 0x000fc80008400000 */
[----:B------:R1:W3:Y:S02]  /*5f90*/  F2I.U32.TRUNC.NTZ R13, R4 ;  /* 0x00000004000d7305 */ /* 0x0002e4000020f000 */
[----:B--2---:R-:W-:Y:S05]  /*5fa0*/  @!P0 BRA `(.L_x_106) ;  /* 0x0000000000308947 */ /* 0x004fea0003800000 */
[----:B------:R-:W2:Y:S02]  /*5fb0*/  LDC R5, c[0x0][0x8dc] ;  /* 0x00023700ff057b82 */ /* 0x000ea40000000800 */
[----:B--2---:R-:W-:-:S05]  /*5fc0*/  IADD3 R5, P0, R16, R5, RZ ;  /* 0x0000000510057210 */ /* 0x004fca0007f1e0ff */
[----:B------:R-:W-:-:S04]  /*5fd0*/  IMAD.X R23, RZ, RZ, R17, P0 ;  /* 0x000000ffff177224 */ /* 0x000fc800000e0611 */
[----:B------:R-:W-:-:S04]  /*5fe0*/  IMAD.WIDE.U32 R6, R23, R14, RZ ;  /* 0x0000000e17067225 */ /* 0x000fc800078e00ff */
[----:B------:R-:W-:-:S04]  /*5ff0*/  IMAD.WIDE.U32 R6, P0, R5, R15, R6 ;  /* 0x0000000f05067225 */ /* 0x000fc80007800006 */
[----:B-1----:R-:W-:-:S04]  /*6000*/  IMAD.WIDE.U32 R4, R5, R14, RZ ;  /* 0x0000000e05047225 */ /* 0x002fc800078e00ff */
[----:B------:R-:W-:Y:S01]  /*6010*/  IMAD.MOV.U32 R4, RZ, RZ, R7 ;  /* 0x000000ffff047224 */ /* 0x000fe200078e0007 */
[----:B------:R-:W-:Y:S01]  /*6020*/  IADD3 RZ, P1, R5, R6, RZ ;  /* 0x0000000605ff7210 */ /* 0x000fe20007f3e0ff */
[----:B------:R-:W-:-:S04]  /*6030*/  IMAD.X R5, RZ, RZ, RZ, P0 ;  /* 0x000000ffff057224 */ /* 0x000fc800000e06ff */
[----:B------:R-:W-:-:S04]  /*6040*/  IMAD.WIDE.U32.X R4, R23, R15, R4, P1 ;  /* 0x0000000f17047225 */ /* 0x000fc800008e0404 */
[----:B------:R-:W-:Y:S02]  /*6050*/  IMAD.MOV.U32 R7, RZ, RZ, R4 ;  /* 0x000000ffff077224 */ /* 0x000fe400078e0004 */
[----:B------:R-:W-:-:S07]  /*6060*/  IMAD.MOV.U32 R23, RZ, RZ, R5 ;  /* 0x000000ffff177224 */ /* 0x000fce00078e0005 */
.L_x_106:
[----:B------:R-:W-:Y:S01]  /*6070*/  ULDC UR4, c[0x0][0x154] ;  /* 0x0000550000047ab9 */ /* 0x000fe20000000800 */
[----:B------:R-:W2:Y:S01]  /*6080*/  LDC R24, c[0x0][0x148] ;  /* 0x00005200ff187b82 */ /* 0x000ea20000000800 */
[----:B------:R-:W-:Y:S01]  /*6090*/  FMUL R14, R22, UR4 ;  /* 0x00000004160e7c20 */ /* 0x000fe20008400000 */
[----:B------:R-:W-:Y:S01]  /*60a0*/  ISETP.NE.AND P2, PT, R2, 0x1, PT ;  /* 0x000000010200780c */ /* 0x000fe20003f45270 */
[----:B---3--:R-:W-:Y:S01]  /*60b0*/  IMAD.MOV R6, RZ, RZ, -R13 ;  /* 0x000000ffff067224 */ /* 0x008fe200078e0a0d */
[-CC-:B------:R-:W-:Y:S02]  /*60c0*/  SHF.R.U64 R13, R7, R20.reuse, R23.reuse ;  /* 0x00000014070d7219 */ /* 0x180fe40000001217 */
[----:B------:R-:W-:Y:S01]  /*60d0*/  SHF.R.U32.HI R20, RZ, R20, R23 ;  /* 0x00000014ff147219 */ /* 0x000fe20000011617 */
[----:B------:R-:W3:Y:S01]  /*60e0*/  F2I.U32.TRUNC.NTZ R14, R14 ;  /* 0x0000000e000e7305 */ /* 0x000ee2000020f000 */
[----:B-1----:R-:W1:Y:S01]  /*60f0*/  LDC.64 R4, c[0x0][0x8c8] ;  /* 0x00023200ff047b82 */ /* 0x002e620000000a00 */
[----:B------:R-:W-:Y:S01]  /*6100*/  IMAD R18, R21, R6, R18 ;  /* 0x0000000615127224 */ /* 0x000fe200078e0212 */
[----:B------:R-:W-:-:S05]  /*6110*/  IADD3 R21, P0, RZ, -R13, RZ ;  /* 0x8000000dff157210 */ /* 0x000fca0007f1e0ff */
[----:B------:R-:W-:Y:S01]  /*6120*/  IMAD.X R7, RZ, RZ, ~R20, P0 ;  /* 0x000000ffff077224 */ /* 0x000fe200000e0e14 */
[----:B------:R-:W4:Y:S01]  /*6130*/  LDC R22, c[0x0][0x8c0] ;  /* 0x00023000ff167b82 */ /* 0x000f220000000800 */
[----:B---3--:R-:W-:-:S07]  /*6140*/  IMAD.MOV R15, RZ, RZ, -R14 ;  /* 0x000000ffff0f7224 */ /* 0x008fce00078e0a0e */
[----:B------:R-:W3:Y:S01]  /*6150*/  LDC R25, c[0x0][0x8b0] ;  /* 0x00022c00ff197b82 */ /* 0x000ee20000000800 */
[----:B--2---:R-:W-:-:S07]  /*6160*/  @P2 IMAD R18, R24, R15, R19 ;  /* 0x0000000f18122224 */ /* 0x004fce00078e0213 */
[----:B------:R-:W2:Y:S01]  /*6170*/  LDC.64 R14, c[0x0][0x8e8] ;  /* 0x00023a00ff0e7b82 */ /* 0x000ea20000000a00 */
[----:B-1----:R-:W-:-:S04]  /*6180*/  IMAD R6, R7, R4, RZ ;  /* 0x0000000407067224 */ /* 0x002fc800078e02ff */
[C---:B------:R-:W-:Y:S02]  /*6190*/  IMAD R7, R21.reuse, R5, R6 ;  /* 0x0000000515077224 */ /* 0x040fe400078e0206 */
[----:B------:R-:W-:Y:S01]  /*61a0*/  IMAD.WIDE.U32 R4, R21, R4, R16 ;  /* 0x0000000415047225 */ /* 0x000fe200078e0010 */
[----:B------:R-:W1:Y:S03]  /*61b0*/  LDC R6, c[0x0][0x900] ;  /* 0x00024000ff067b82 */ /* 0x000e660000000800 */
[----:B------:R-:W-:-:S05]  /*61c0*/  IMAD.IADD R5, R5, 0x1, R7 ;  /* 0x0000000105057824 */ /* 0x000fca00078e0207 */
[----:B------:R-:W1:Y:S01]  /*61d0*/  LDC R24, c[0x0][0x8f0] ;  /* 0x00023c00ff187b82 */ /* 0x000e620000000800 */
[-CC-:B----4-:R-:W-:Y:S02]  /*61e0*/  SHF.R.U64 R23, R4, R22.reuse, R5.reuse ;  /* 0x0000001604177219 */ /* 0x190fe40000001205 */
[----:B------:R-:W-:-:S04]  /*61f0*/  SHF.R.U32.HI R4, RZ, R22, R5 ;  /* 0x00000016ff047219 */ /* 0x000fc80000011605 */
[-CC-:B---3--:R-:W-:Y:S01]  /*6200*/  SHF.R.U64 R22, R23, R25.reuse, R4.reuse ;  /* 0x0000001917167219 */ /* 0x188fe20000001204 */
[----:B------:R-:W3:Y:S01]  /*6210*/  LDC R20, c[0x0][0x8e0] ;  /* 0x00023800ff147b82 */ /* 0x000ee20000000800 */
[----:B--2---:R-:W-:Y:S02]  /*6220*/  ISETP.NE.U32.AND P0, PT, R14, RZ, PT ;  /* 0x000000ff0e00720c */ /* 0x004fe40003f05070 */
[----:B------:R-:W-:Y:S02]  /*6230*/  SHF.R.U32.HI R5, RZ, R25, R4 ;  /* 0x00000019ff057219 */ /* 0x000fe40000011604 */
[----:B------:R-:W-:-:S03]  /*6240*/  ISETP.NE.AND.EX P0, PT, R15, RZ, PT, P0 ;  /* 0x000000ff0f00720c */ /* 0x000fc60003f05300 */
[----:B------:R-:W2:Y:S01]  /*6250*/  LDC R21, c[0x0][0x8b8] ;  /* 0x00022e00ff157b82 */ /* 0x000ea20000000800 */
[-CC-:B-1----:R-:W-:Y:S02]  /*6260*/  SHF.R.U64 R25, R22, R6.reuse, R5.reuse ;  /* 0x0000000616197219 */ /* 0x182fe40000001205 */
[----:B------:R-:W-:-:S03]  /*6270*/  SHF.R.U32.HI R27, RZ, R6, R5 ;  /* 0x00000006ff1b7219 */ /* 0x000fc60000011605 */
[----:B------:R-:W-:Y:S02]  /*6280*/  IMAD.MOV.U32 R4, RZ, RZ, R25 ;  /* 0x000000ffff047224 */ /* 0x000fe400078e0019 */
[----:B------:R-:W1:Y:S01]  /*6290*/  LDC R19, c[0x0][0x8a8] ;  /* 0x00022a00ff137b82 */ /* 0x000e620000000800 */
[----:B------:R-:W-:Y:S01]  /*62a0*/  IMAD.MOV.U32 R5, RZ, RZ, R27 ;  /* 0x000000ffff057224 */ /* 0x000fe200078e001b */
[----:B------:R-:W-:Y:S06]  /*62b0*/  @!P0 BRA `(.L_x_107) ;  /* 0x0000000000288947 */ /* 0x000fec0003800000 */
[----:B------:R-:W4:Y:S02]  /*62c0*/  LDC R4, c[0x0][0x8f4] ;  /* 0x00023d00ff047b82 */ /* 0x000f240000000800 */
[----:B----4-:R-:W-:-:S05]  /*62d0*/  IADD3 R5, P0, R25, R4, RZ ;  /* 0x0000000419057210 */ /* 0x010fca0007f1e0ff */
[----:B------:R-:W-:-:S04]  /*62e0*/  IMAD.X R27, RZ, RZ, R27, P0 ;  /* 0x000000ffff1b7224 */ /* 0x000fc800000e061b */
[----:B------:R-:W-:-:S04]  /*62f0*/  IMAD.WIDE.U32 R6, R27, R14, RZ ;  /* 0x0000000e1b067225 */ /* 0x000fc800078e00ff */
[----:B------:R-:W-:-:S04]  /*6300*/  IMAD.WIDE.U32 R6, P0, R5, R15, R6 ;  /* 0x0000000f05067225 */ /* 0x000fc80007800006 */
[----:B------:R-:W-:-:S04]  /*6310*/  IMAD.WIDE.U32 R4, R5, R14, RZ ;  /* 0x0000000e05047225 */ /* 0x000fc800078e00ff */
[----:B------:R-:W-:Y:S01]  /*6320*/  IMAD.MOV.U32 R4, RZ, RZ, R7 ;  /* 0x000000ffff047224 */ /* 0x000fe200078e0007 */
[----:B------:R-:W-:Y:S01]  /*6330*/  IADD3 RZ, P1, R5, R6, RZ ;  /* 0x0000000605ff7210 */ /* 0x000fe20007f3e0ff */
[----:B------:R-:W-:-:S04]  /*6340*/  IMAD.X R5, RZ, RZ, RZ, P0 ;  /* 0x000000ffff057224 */ /* 0x000fc800000e06ff */
[----:B------:R-:W-:-:S08]  /*6350*/  IMAD.WIDE.U32.X R4, R27, R15, R4, P1 ;  /* 0x0000000f1b047225 */ /* 0x000fd000008e0404 */
.L_x_107:
[----:B------:R-:W-:Y:S02]  /*6360*/  SHF.R.U64 R5, R4, R24, R5 ;  /* 0x0000001804057219 */ /* 0x000fe40000001205 */
[----:B------:R-:W-:Y:S02]  /*6370*/  LOP3.LUT R22, R22, R9, RZ, 0xc0, !PT ;  /* 0x0000000916167212 */ /* 0x000fe400078ec0ff */
[----:B------:R-:W-:Y:S01]  /*6380*/  LOP3.LUT R23, R23, R8, RZ, 0xc0, !PT ;  /* 0x0000000817177212 */ /* 0x000fe200078ec0ff */
[----:B------:R-:W-:Y:S02]  /*6390*/  IMAD.MOV R4, RZ, RZ, -R5 ;  /* 0x000000ffff047224 */ /* 0x000fe400078e0a05 */
[----:B------:R-:W-:Y:S02]  /*63a0*/  IMAD R22, R5, UR13, R22 ;  /* 0x0000000d05167c24 */ /* 0x000fe4000f8e0216 */
[----:B---3--:R-:W-:Y:S02]  /*63b0*/  IMAD R20, R4, R20, R25 ;  /* 0x0000001404147224 */ /* 0x008fe400078e0219 */
[----:B--2---:R-:W-:-:S02]  /*63c0*/  IMAD R18, R22, R21, R18 ;  /* 0x0000001516127224 */ /* 0x004fc400078e0212 */
[----:B-1----:R-:W-:Y:S02]  /*63d0*/  IMAD R19, R20, R19, R23 ;  /* 0x0000001314137224 */ /* 0x002fe400078e0217 */
[----:B------:R-:W-:-:S03]  /*63e0*/  IMAD.MOV.U32 R4, RZ, RZ, 0x1 ;  /* 0x00000001ff047424 */ /* 0x000fc600078e00ff */
[----:B------:R-:W-:Y:S02]  /*63f0*/  SEL R7, R19, R18, !P2 ;  /* 0x0000001213077207 */ /* 0x000fe40005000000 */
[----:B------:R-:W-:-:S07]  /*6400*/  SEL R20, R18, R19, !P2 ;  /* 0x0000001312147207 */ /* 0x000fce0005000000 */
.L_x_105:
[----:B------:R-:W-:-:S13]  /*6410*/  LOP3.LUT P0, RZ, R4, 0xff, RZ, 0xc0, !PT ;  /* 0x000000ff04ff7812 */ /* 0x000fda000780c0ff */
[----:B------:R-:W-:Y:S05]  /*6420*/  @P0 BRA `(.L_x_108) ;  /* 0xfffffff4002c0947 */ /* 0x000fea000383ffff */
.L_x_88:
[----:B------:R-:W-:Y:S01]  /*6430*/  ELECT P0, URZ, PT ;  /* 0x00000000003f782f */ /* 0x000fe20003800000 */
[----:B------:R-:W-:-:S12]  /*6440*/  BSSY B0, `(.L_x_109) ;  /* 0x0000013000007945 */ /* 0x000fd80003800000 */
[----:B------:R-:W-:Y:S05]  /*6450*/  @!P0 BRA `(.L_x_110) ;  /* 0x0000000000448947 */ /* 0x000fea0003800000 */
[----:B------:R-:W-:-:S04]  /*6460*/  LOP3.LUT R0, R0, 0x2, RZ, 0xfc, !PT ;  /* 0x0000000200007812 */ /* 0x000fc800078efcff */
[----:B------:R-:W-:-:S13]  /*6470*/  ISETP.NE.AND P1, PT, R0, 0x3, PT ;  /* 0x000000030000780c */ /* 0x000fda0003f25270 */
[----:B------:R-:W-:Y:S05]  /*6480*/  @!P1 BRA `(.L_x_111) ;  /* 0x0000000000049947 */ /* 0x000fea0003800000 */
[----:B------:R-:W-:Y:S01]  /*6490*/  BPT.TRAP 0x1 ;  /* 0x000000040000795c */ /* 0x000fe20000300000 */
.L_x_111:
[----:B--2---:R-:W-:Y:S01]  /*64a0*/  IMAD.U32 R5, RZ, RZ, UR41 ;  /* 0x00000029ff057e24 */ /* 0x004fe2000f8e00ff */
[----:B------:R-:W-:Y:S02]  /*64b0*/  MOV R2, 0x400 ;  /* 0x0000040000027802 */ /* 0x000fe40000000f00 */
[----:B------:R-:W-:Y:S02]  /*64c0*/  SHF.L.U32 R0, R3, 0x1f, RZ ;  /* 0x0000001f03007819 */ /* 0x000fe400000006ff */
[----:B------:R-:W-:-:S04]  /*64d0*/  LEA R5, R5, R2, 0x18 ;  /* 0x0000000205057211 */ /* 0x000fc800078ec0ff */
[----:B------:R-:W1:Y:S02]  /*64e0*/  SYNCS.PHASECHK.TRANS64.TRYWAIT P0, [R5+URZ+0x120], R0 ;  /* 0x00012000050075a7 */ /* 0x000e64000800017f */
[----:B-1----:R-:W-:Y:S05]  /*64f0*/  @!P0 BRA `(.L_x_112) ;  /* 0x0000001800808947 */ /* 0x002fea0003800000 */
.L_x_152:
[----:B------:R-:W-:Y:S05]  /*6500*/  @!P1 BRA `(.L_x_113) ;  /* 0x0000000000049947 */ /* 0x000fea0003800000 */
[----:B------:R-:W-:Y:S01]  /*6510*/  BPT.TRAP 0x1 ;  /* 0x000000040000795c */ /* 0x000fe20000300000 */
.L_x_113:
[----:B-1----:R-:W-:-:S07]  /*6520*/  SHF.L.U32 R0, R3, 0x1f, RZ ;  /* 0x0000001f03007819 */ /* 0x002fce00000006ff */
.L_x_114:
[----:B-1----:R1:W2:Y:S02]  /*6530*/  SYNCS.PHASECHK.TRANS64.TRYWAIT P0, [R5+URZ+0x128], R0 ;  /* 0x00012800050075a7 */ /* 0x0022a4000800017f */
[----:B--2---:R-:W-:Y:S05]  /*6540*/  @!P0 NANOSLEEP.SYNCS 0x989680 ;  /* 0x009896800000895d */ /* 0x004fea0003900000 */
[----:B------:R-:W2:Y:S02]  /*6550*/  @!P0 SYNCS.PHASECHK.TRANS64 P0, [R5+URZ+0x128], R0 ;  /* 0x00012800050085a7 */ /* 0x000ea4000800007f */
[----:B--2---:R-:W-:Y:S05]  /*6560*/  @!P0 BRA `(.L_x_114) ;  /* 0xfffffffc00f08947 */ /* 0x004fea000383ffff */
.L_x_110:
[----:B------:R-:W-:Y:S05]  /*6570*/  BSYNC B0 ;  /* 0x0000000000007941 */ /* 0x000fea0003800000 */
.L_x_109:
[----:B------:R-:W-:Y:S05]  /*6580*/  EXIT ;  /* 0x000000000000794d */ /* 0x000fea0003800000 */
.L_x_83:
[----:B------:R-:W-:Y:S01]  /*6590*/  LOP3.LUT P0, RZ, R12, 0xff, RZ, 0xc0, !PT ;  /* 0x000000ff0cff7812 */ /* 0x000fe2000780c0ff */
[----:B------:R-:W-:Y:S02]  /*65a0*/  IMAD.MOV.U32 R0, RZ, RZ, 0x1 ;  /* 0x00000001ff007424 */ /* 0x000fe400078e00ff */
[----:B------:R-:W-:-:S10]  /*65b0*/  IMAD.MOV.U32 R12, RZ, RZ, RZ ;  /* 0x000000ffff0c7224 */ /* 0x000fd400078e00ff */
[----:B------:R-:W-:Y:S05]  /*65c0*/  @!P0 BRA `(.L_x_115) ;  /* 0x0000000c00188947 */ /* 0x000fea0003800000 */
[----:B------:R-:W1:Y:S01]  /*65d0*/  LDC R0, c[0x0][0x28c] ;  /* 0x0000a300ff007b82 */ /* 0x000e620000000800 */
[----:B------:R-:W-:Y:S01]  /*65e0*/  ULDC UR7, c[0x0][0x900] ;  /* 0x0002400000077ab9 */ /* 0x000fe20000000800 */
[----:B------:R-:W-:Y:S01]  /*65f0*/  UMOV UR8, 0xffffffff ;  /* 0xffffffff00087882 */ /* 0x000fe20000000000 */
[----:B------:R-:W-:Y:S01]  /*6600*/  BSSY B0, `(.L_x_115) ;  /* 0x00000c2000007945 */ /* 0x000fe20003800000 */
[----:B------:R-:W-:Y:S01]  /*6610*/  USHF.L.U32 UR4, UR41, 0x5, URZ ;  /* 0x0000000529047899 */ /* 0x000fe2000800063f */
[----:B------:R-:W-:Y:S01]  /*6620*/  IMAD.MOV.U32 R10, RZ, RZ, 0x1 ;  /* 0x00000001ff0a7424 */ /* 0x000fe200078e00ff */
[----:B------:R-:W-:Y:S01]  /*6630*/  USHF.L.U32 UR5, UR41, 0xb, URZ ;  /* 0x0000000b29057899 */ /* 0x000fe2000800063f */
[----:B------:R-:W-:Y:S01]  /*6640*/  LOP3.LUT R9, R19, 0x2, RZ, 0xfc, !PT ;  /* 0x0000000213097812 */ /* 0x000fe200078efcff */
[----:B------:R-:W-:Y:S01]  /*6650*/  USHF.L.U32 UR8, UR8, UR7, URZ ;  /* 0x0000000708087299 */ /* 0x000fe2000800063f */
[----:B------:R-:W-:Y:S01]  /*6660*/  IMAD.MOV.U32 R12, RZ, RZ, RZ ;  /* 0x000000ffff0c7224 */ /* 0x000fe200078e00ff */
[----:B------:R-:W-:Y:S01]  /*6670*/  ULDC UR6, c[0x0][0x8a8] ;  /* 0x00022a0000067ab9 */ /* 0x000fe20000000800 */
[----:B------:R-:W-:-:S02]  /*6680*/  ULOP3.LUT UR4, UR4, 0x20, URZ, 0xc0, !UPT ;  /* 0x0000002004047892 */ /* 0x000fc4000f8ec03f */
[----:B------:R-:W-:Y:S02]  /*6690*/  ULOP3.LUT UR5, UR5, 0x800, URZ, 0xc0, !UPT ;  /* 0x0000080005057892 */ /* 0x000fe4000f8ec03f */
[----:B------:R-:W-:Y:S02]  /*66a0*/  UIADD3 UR6, UR6, -0x1, URZ ;  /* 0xffffffff06067890 */ /* 0x000fe4000fffe03f */
[----:B------:R-:W-:Y:S02]  /*66b0*/  USHF.L.U32 UR19, UR42, UR7, URZ ;  /* 0x000000072a137299 */ /* 0x000fe4000800063f */
[----:B------:R-:W-:Y:S01]  /*66c0*/  ULOP3.LUT UR18, URZ, UR8, URZ, 0x33, !UPT ;  /* 0x000000083f127292 */ /* 0x000fe2000f8e333f */
[----:B------:R-:W-:Y:S01]  /*66d0*/  ULDC.64 UR22, c[0x0][0x198] ;  /* 0x0000660000167ab9 */ /* 0x000fe20000000a00 */
[----:B-1----:R-:W-:-:S05]  /*66e0*/  VIADD R0, R0, 0x3f ;  /* 0x0000003f00007836 */ /* 0x002fca0000000000 */
[----:B------:R-:W-:-:S04]  /*66f0*/  SHF.R.S32.HI R3, RZ, 0x1f, R0 ;  /* 0x0000001fff037819 */ /* 0x000fc80000011400 */
[----:B------:R-:W-:Y:S01]  /*6700*/  LEA.HI R3, R3, R0, RZ, 0x6 ;  /* 0x0000000003037211 */ /* 0x000fe200078f30ff */
[----:B------:R-:W-:-:S03]  /*6710*/  IMAD.MOV.U32 R0, RZ, RZ, 0x1 ;  /* 0x00000001ff007424 */ /* 0x000fc600078e00ff */
[----:B------:R-:W-:-:S05]  /*6720*/  SHF.R.S32.HI R3, RZ, 0x6, R3 ;  /* 0x00000006ff037819 */ /* 0x000fca0000011403 */
[----:B------:R-:W-:-:S07]  /*6730*/  VIADD R8, R3, 0x1 ;  /* 0x0000000103087836 */ /* 0x000fce0000000000 */
.L_x_126:
[----:B------:R-:W-:-:S03]  /*6740*/  UMOV UR7, 0xffffffff ;  /* 0xffffffff00077882 */ /* 0x000fc60000000000 */
[----:B------:R-:W-:Y:S05]  /*6750*/  BRA.DIV UR7, `(.L_x_116) ;  /* 0x0000001607fc7947 */ /* 0x000fea000b800000 */
[----:B------:R-:W-:-:S13]  /*6760*/  ELECT P6, URZ, PT ;  /* 0x00000000003f782f */ /* 0x000fda00038c0000 */
.L_x_155:
[----:B------:R-:W1:Y:S01]  /*6770*/  LDC R4, c[0x0][0x28c] ;  /* 0x0000a300ff047b82 */ /* 0x000e620000000800 */
[----:B------:R-:W-:Y:S01]  /*6780*/  BSSY B1, `(.L_x_117) ;  /* 0x0000038000017945 */ /* 0x000fe20003800000 */
[----:B-1----:R-:W-:-:S13]  /*6790*/  ISETP.LT.OR P6, PT, R4, 0x1, !P6 ;  /* 0x000000010400780c */ /* 0x002fda00077c1670 */
[----:B------:R-:W-:Y:S05]  /*67a0*/  @P6 BRA `(.L_x_118) ;  /* 0x0000000000d46947 */ /* 0x000fea0003800000 */
[----:B------:R-:W-:Y:S01]  /*67b0*/  LEA R15, R7, UR4, 0x6 ;  /* 0x00000004070f7c11 */ /* 0x000fe2000f8e30ff */
[----:B------:R-:W-:Y:S02]  /*67c0*/  IMAD.SHL.U32 R20, R20, 0x80, RZ ;  /* 0x0000008014147824 */ /* 0x000fe400078e00ff */
[----:B------:R-:W-:Y:S02]  /*67d0*/  IMAD.MOV.U32 R22, RZ, RZ, RZ ;  /* 0x000000ffff167224 */ /* 0x000fe400078e00ff */
[----:B------:R-:W-:Y:S02]  /*67e0*/  IMAD.MOV.U32 R4, RZ, RZ, R8 ;  /* 0x000000ffff047224 */ /* 0x000fe400078e0008 */
[----:B------:R-:W-:Y:S02]  /*67f0*/  IMAD.MOV.U32 R5, RZ, RZ, R0 ;  /* 0x000000ffff057224 */ /* 0x000fe400078e0000 */
[----:B------:R-:W-:-:S07]  /*6800*/  IMAD.MOV.U32 R6, RZ, RZ, R12 ;  /* 0x000000ffff067224 */ /* 0x000fce00078e000c */
.L_x_121:
[----:B------:R-:W1:Y:S01]  /*6810*/  S2R R14, SR_CgaCtaId ;  /* 0x00000000000e7919 */ /* 0x000e620000008800 */
[----:B------:R-:W-:Y:S02]  /*6820*/  MOV R7, 0x400 ;  /* 0x0000040000077802 */ /* 0x000fe40000000f00 */
[----:B------:R-:W-:-:S13]  /*6830*/  LOP3.LUT P1, RZ, R18, 0x7f, RZ, 0xc0, !PT ;  /* 0x0000007f12ff7812 */ /* 0x000fda000782c0ff */
[----:B------:R-:W2:Y:S01]  /*6840*/  @!P1 LDC R11, c[0x0][0x500] ;  /* 0x00014000ff0b9b82 */ /* 0x000ea20000000800 */
[----:B-1----:R-:W-:Y:S02]  /*6850*/  LEA R21, R14, R7, 0x18 ;  /* 0x000000070e157211 */ /* 0x002fe400078ec0ff */
[----:B------:R-:W-:-:S03]  /*6860*/  SHF.L.U32 R7, R5, 0x1f, RZ ;  /* 0x0000001f05077819 */ /* 0x000fc600000006ff */
[----:B------:R-:W-:-:S04]  /*6870*/  IMAD R14, R6, 0x8, R21 ;  /* 0x00000008060e7824 */ /* 0x000fc800078e0215 */
[----:B------:R-:W1:Y:S02]  /*6880*/  SYNCS.PHASECHK.TRANS64.TRYWAIT P0, [R14+URZ+0x88], R7 ;  /* 0x000088070e0075a7 */ /* 0x000e64000800017f */
[----:B-12---:R-:W-:Y:S05]  /*6890*/  @!P0 BRA `(.L_x_119) ;  /* 0x0000001400cc8947 */ /* 0x006fea0003800000 */
.L_x_156:
[----:B-1----:R-:W-:Y:S01]  /*68a0*/  PRMT R7, R9, 0x9910, RZ ;  /* 0x0000991009077816 */ /* 0x002fe200000000ff */
[----:B------:R1:W-:Y:S03]  /*68b0*/  @!P1 SYNCS.ARRIVE.TRANS64 RZ, [R14+URZ], R11 ;  /* 0x0000000b0eff99a7 */ /* 0x0003e6000800003f */
[----:B------:R-:W-:-:S13]  /*68c0*/  ISETP.NE.AND P0, PT, R7, 0x2, PT ;  /* 0x000000020700780c */ /* 0x000fda0003f05270 */
[----:B-1----:R-:W-:Y:S05]  /*68d0*/  @P0 BRA `(.L_x_120) ;  /* 0x0000000000040947 */ /* 0x002fea0003800000 */
[----:B------:R-:W-:Y:S01]  /*68e0*/  BPT.TRAP 0x1 ;  /* 0x000000040000795c */ /* 0x000fe20000300000 */
.L_x_120:
[C---:B------:R-:W-:Y:S01]  /*68f0*/  IMAD R7, R6.reuse, 0x2000, R21 ;  /* 0x0000200006077824 */ /* 0x040fe200078e0215 */
[----:B------:R-:W-:Y:S01]  /*6900*/  R2UR UR8, R6 ;  /* 0x00000000060872ca */ /* 0x000fe200000e0000 */
[----:B------:R-:W-:Y:S01]  /*6910*/  VIADD R4, R4, 0xffffffff ;  /* 0xffffffff04047836 */ /* 0x000fe20000000000 */
[----:B------:R-:W-:Y:S01]  /*6920*/  R2UR UR13, R21 ;  /* 0x00000000150d72ca */ /* 0x000fe200000e0000 */
[----:B------:R-:W-:Y:S01]  /*6930*/  UIADD3 UR14, UP0, UR22, 0xf0, URZ ;  /* 0x000000f0160e7890 */ /* 0x000fe2000ff1e03f */
[----:B------:R-:W-:Y:S01]  /*6940*/  R2UR UR7, R7 ;  /* 0x00000000070772ca */ /* 0x000fe200000e0000 */
[----:B------:R-:W-:Y:S01]  /*6950*/  UIADD3 UR24, UP1, UR22, 0x1f0, URZ ;  /* 0x000001f016187890 */ /* 0x000fe2000ff3e03f */
[----:B------:R-:W-:Y:S01]  /*6960*/  R2UR UR9, R14 ;  /* 0x000000000e0972ca */ /* 0x000fe200000e0000 */
[----:B------:R-:W-:Y:S01]  /*6970*/  UIADD3.X UR15, URZ, UR23, URZ, UP0, !UPT ;  /* 0x000000173f0f7290 */ /* 0x000fe200087fe43f */
[----:B------:R-:W-:Y:S01]  /*6980*/  R2UR UR11, R20 ;  /* 0x00000000140b72ca */ /* 0x000fe200000e0000 */
[----:B------:R-:W-:Y:S01]  /*6990*/  VIADD R6, R6, 0x1 ;  /* 0x0000000106067836 */ /* 0x000fe20000000000 */
[----:B------:R-:W-:Y:S01]  /*69a0*/  R2UR UR10, R22 ;  /* 0x00000000160a72ca */ /* 0x000fe200000e0000 */
[----:B------:R-:W-:Y:S01]  /*69b0*/  UIADD3.X UR25, URZ, UR23, URZ, UP1, !UPT ;  /* 0x000000173f197290 */ /* 0x000fe20008ffe43f */
[----:B------:R-:W-:Y:S01]  /*69c0*/  R2UR UR12, R13 ;  /* 0x000000000d0c72ca */ /* 0x000fe200000e0000 */
[----:B------:R-:W-:Y:S01]  /*69d0*/  ULEA UR8, UR8, UR5, 0xc ;  /* 0x0000000508087291 */ /* 0x000fe2000f8e603f */
[----:B------:R-:W-:Y:S01]  /*69e0*/  R2UR UR20, R15 ;  /* 0x000000000f1472ca */ /* 0x000fe200000e0000 */
[----:B------:R-:W-:Y:S01]  /*69f0*/  UMOV UR16, 0x0 ;  /* 0x0000000000107882 */ /* 0x000fe20000000000 */
[----:B------:R-:W-:Y:S01]  /*6a00*/  ISETP.GT.AND P1, PT, R4, 0x1, PT ;  /* 0x000000010400780c */ /* 0x000fe20003f24270 */
[----:B------:R-:W-:Y:S01]  /*6a10*/  UIADD3 UR7, UR7, 0x4300, URZ ;  /* 0x0000430007077890 */ /* 0x000fe2000fffe03f */
[----:B------:R-:W-:Y:S01]  /*6a20*/  ISETP.NE.AND P0, PT, R6, 0x11, PT ;  /* 0x000000110600780c */ /* 0x000fe20003f05270 */
[----:B------:R-:W-:Y:S01]  /*6a30*/  UIADD3 UR13, UR13, 0x26300, UR8 ;  /* 0x000263000d0d7890 */ /* 0x000fe2000fffe008 */
[----:B------:R-:W-:Y:S01]  /*6a40*/  VIADD R22, R22, 0x40 ;  /* 0x0000004016167836 */ /* 0x000fe20000000000 */
[----:B------:R-:W-:Y:S01]  /*6a50*/  UMOV UR17, 0x10000000 ;  /* 0x1000000000117882 */ /* 0x000fe20000000000 */
[----:B------:R-:W-:Y:S01]  /*6a60*/  UMOV UR21, 0x30000 ;  /* 0x0003000000157882 */ /* 0x000fe20000000000 */
[----:B------:R-:W-:Y:S01]  /*6a70*/  SEL R14, RZ, 0x1, P0 ;  /* 0x00000001ff0e7807 */ /* 0x000fe20000000000 */
[----:B------:R-:W-:Y:S01]  /*6a80*/  UMOV UR8, UR7 ;  /* 0x0000000700087c82 */ /* 0x000fe20008000000 */
[----:B------:R-:W-:Y:S01]  /*6a90*/  SEL R6, R6, RZ, P0 ;  /* 0x000000ff06067207 */ /* 0x000fe20000000000 */
[----:B------:R1:W-:Y:S01]  /*6aa0*/  UTMALDG.3D [UR8], [UR14], desc[UR16] ;  /* 0x000010080e0075b4 */ /* 0x0003e20008011000 */
[----:B------:R-:W-:Y:S01]  /*6ab0*/  LOP3.LUT R5, R5, R14, RZ, 0x3c, !PT ;  /* 0x0000000e05057212 */ /* 0x000fe200078e3cff */
[----:B-1----:R-:W-:Y:S01]  /*6ac0*/  UMOV UR8, UR13 ;  /* 0x0000000d00087c82 */ /* 0x002fe20008000000 */
[----:B------:R-:W-:-:S02]  /*6ad0*/  UMOV UR11, UR20 ;  /* 0x00000014000b7c82 */ /* 0x000fc40008000000 */
[----:B------:R1:W-:Y:S02]  /*6ae0*/  UTMALDG.3D.MULTICAST [UR8], [UR24], UR21, desc[UR16] ;  /* 0x00001008180073b4 */ /* 0x0003e40008011815 */
[----:B-1----:R-:W-:Y:S05]  /*6af0*/  @P1 BRA `(.L_x_121) ;  /* 0xfffffffc00441947 */ /* 0x002fea000383ffff */
.L_x_118:
[----:B------:R-:W-:Y:S05]  /*6b00*/  BSYNC B1 ;  /* 0x0000000000017941 */ /* 0x000fea0003800000 */
.L_x_117:
[----:B------:R-:W-:Y:S01]  /*6b10*/  LOP3.LUT P1, RZ, R10, 0xff, RZ, 0xc0, !PT ;  /* 0x000000ff0aff7812 */ /* 0x000fe2000782c0ff */
[C---:B------:R-:W-:Y:S01]  /*6b20*/  IMAD.IADD R12, R3.reuse, 0x1, R12 ;  /* 0x00000001030c7824 */ /* 0x040fe200078e020c */
[----:B------:R-:W-:Y:S01]  /*6b30*/  ULDC.64 UR8, c[0x0][0x8f8] ;  /* 0x00023e0000087ab9 */ /* 0x000fe20000000a00 */
[C---:B------:R-:W-:Y:S01]  /*6b40*/  ISETP.GE.U32.AND P2, PT, R3.reuse, 0x11, PT ;  /* 0x000000110300780c */ /* 0x040fe20003f46070 */
[----:B------:R-:W-:Y:S01]  /*6b50*/  BSSY B1, `(.L_x_122) ;  /* 0x000006a000017945 */ /* 0x000fe20003800000 */
[----:B------:R-:W-:Y:S01]  /*6b60*/  IMAD.MOV.U32 R20, RZ, RZ, -0x1 ;  /* 0xffffffffff147424 */ /* 0x000fe200078e00ff */
[----:B------:R-:W-:Y:S01]  /*6b70*/  ISETP.GT.U32.AND P0, PT, R12, 0x10, PT ;  /* 0x000000100c00780c */ /* 0x000fe20003f04070 */
[----:B------:R-:W-:Y:S01]  /*6b80*/  IMAD.MOV.U32 R13, RZ, RZ, -0x1 ;  /* 0xffffffffff0d7424 */ /* 0x000fe200078e00ff */
[----:B------:R-:W-:Y:S02]  /*6b90*/  PRMT R10, RZ, 0x7610, R10 ;  /* 0x00007610ff0a7816 */ /* 0x000fe4000000000a */
[----:B------:R-:W-:-:S03]  /*6ba0*/  ISETP.LT.U32.AND P0, PT, R3, 0x11, P0 ;  /* 0x000000110300780c */ /* 0x000fc60000701070 */
[----:B------:R-:W1:Y:S01]  /*6bb0*/  @P1 S2R R5, SR_CgaCtaId ;  /* 0x0000000000051919 */ /* 0x000e620000008800 */
[----:B------:R-:W-:-:S04]  /*6bc0*/  @P1 MOV R4, 0x400 ;  /* 0x0000040000041802 */ /* 0x000fc80000000f00 */
[----:B-1----:R-:W-:Y:S01]  /*6bd0*/  @P1 LEA R6, R5, R4, 0x18 ;  /* 0x0000000405061211 */ /* 0x002fe200078ec0ff */
[----:B------:R-:W-:-:S03]  /*6be0*/  IMAD.WIDE.U32 R4, R12, -0xf0f0f0f, RZ ;  /* 0xf0f0f0f10c047825 */ /* 0x000fc600078e00ff */
[----:B------:R1:W-:Y:S01]  /*6bf0*/  @P1 SYNCS.ARRIVE.TRANS64.A1T0 RZ, [R6+URZ+0x138], RZ ;  /* 0x000138ff06ff19a7 */ /* 0x0003e2000810003f */
[----:B------:R-:W-:Y:S02]  /*6c00*/  IADD3 R16, P1, R16, UR36, RZ ;  /* 0x0000002410107c10 */ /* 0x000fe4000ff3e0ff */
[----:B------:R-:W-:Y:S02]  /*6c10*/  SHF.R.U32.HI R7, RZ, 0x4, R5 ;  /* 0x00000004ff077819 */ /* 0x000fe40000011605 */
[----:B------:R-:W-:Y:S02]  /*6c20*/  SEL R5, RZ, 0x1, !P0 ;  /* 0x00000001ff057807 */ /* 0x000fe40004000000 */
[----:B------:R-:W-:Y:S01]  /*6c30*/  IADD3.X R17, R17, UR40, RZ, P1, !PT ;  /* 0x0000002811117c10 */ /* 0x000fe20008ffe4ff */
[----:B------:R-:W-:Y:S01]  /*6c40*/  IMAD R12, R7, -0x11, R12 ;  /* 0xffffffef070c7824 */ /* 0x000fe200078e020c */
[----:B------:R-:W-:Y:S02]  /*6c50*/  ISETP.GE.U32.AND P0, PT, R16, UR8, PT ;  /* 0x0000000810007c0c */ /* 0x000fe4000bf06070 */
[----:B------:R-:W-:-:S02]  /*6c60*/  LOP3.LUT R0, R0, R5, RZ, 0x3c, !PT ;  /* 0x0000000500007212 */ /* 0x000fc400078e3cff */
[----:B------:R-:W-:Y:S02]  /*6c70*/  ISETP.GE.U32.AND.EX P0, PT, R17, UR9, PT, P0 ;  /* 0x0000000911007c0c */ /* 0x000fe4000bf06100 */
[----:B------:R-:W-:Y:S01]  /*6c80*/  @P2 LOP3.LUT R0, R0, 0x1, R7, 0x78, !PT ;  /* 0x0000000100002812 */ /* 0x000fe200078e7807 */
[----:B------:R-:W-:Y:S01]  /*6c90*/  IMAD.MOV.U32 R7, RZ, RZ, -0x1 ;  /* 0xffffffffff077424 */ /* 0x000fe200078e00ff */
[----:B------:R-:W-:-:S09]  /*6ca0*/  PRMT R4, RZ, 0x7610, R4 ;  /* 0x00007610ff047816 */ /* 0x000fd20000000004 */
[----:B-1----:R-:W-:Y:S05]  /*6cb0*/  @P0 BRA `(.L_x_123) ;  /* 0x00000004004c0947 */ /* 0x002fea0003800000 */
[----:B------:R-:W1:Y:S01]  /*6cc0*/  S2R R14, SR_CTAID.X ;  /* 0x00000000000e7919 */ /* 0x000e620000002500 */
[----:B------:R-:W-:Y:S01]  /*6cd0*/  ULDC.64 UR8, c[0x0][0x8d0] ;  /* 0x0002340000087ab9 */ /* 0x000fe20000000a00 */
[----:B------:R-:W2:Y:S01]  /*6ce0*/  LDC R15, c[0x0][0x144] ;  /* 0x00005100ff0f7b82 */ /* 0x000ea20000000800 */
[----:B------:R-:W-:Y:S01]  /*6cf0*/  ISETP.NE.U32.AND P0, PT, RZ, UR8, PT ;  /* 0x00000008ff007c0c */ /* 0x000fe2000bf05070 */
[----:B------:R-:W3:Y:S01]  /*6d00*/  S2R R11, SR_CTAID.Y ;  /* 0x00000000000b7919 */ /* 0x000ee20000002600 */
[----:B------:R-:W-:Y:S01]  /*6d10*/  ULDC UR7, c[0x0][0x150] ;  /* 0x0000540000077ab9 */ /* 0x000fe20000000800 */
[----:B------:R-:W-:Y:S01]  /*6d20*/  ULDC UR10, c[0x0][0x8d8] ;  /* 0x00023600000a7ab9 */ /* 0x000fe20000000800 */
[----:B------:R-:W-:Y:S01]  /*6d30*/  ISETP.NE.AND.EX P0, PT, RZ, UR9, PT, P0 ;  /* 0x00000009ff007c0c */ /* 0x000fe2000bf05300 */
[----:B------:R-:W-:Y:S01]  /*6d40*/  IMAD.MOV.U32 R4, RZ, RZ, R16 ;  /* 0x000000ffff047224 */ /* 0x000fe200078e0010 */
[----:B-1----:R-:W-:-:S05]  /*6d50*/  I2FP.F32.U32 R5, R14 ;  /* 0x0000000e00057245 */ /* 0x002fca0000201000 */
[----:B------:R-:W-:Y:S01]  /*6d60*/  FMUL R20, R5, UR7 ;  /* 0x0000000705147c20 */ /* 0x000fe20008400000 */
[----:B------:R-:W-:-:S05]  /*6d70*/  IMAD.MOV.U32 R5, RZ, RZ, R17 ;  /* 0x000000ffff057224 */ /* 0x000fca00078e0011 */
[----:B---3--:R-:W-:Y:S05]  /*6d80*/  @!P0 BRA `(.L_x_124) ;  /* 0x0000000000288947 */ /* 0x008fea0003800000 */
[----:B------:R-:W-:Y:S02]  /*6d90*/  ULDC UR7, c[0x0][0x8dc] ;  /* 0x0002370000077ab9 */ /* 0x000fe40000000800 */
[----:B------:R-:W-:-:S05]  /*6da0*/  IADD3 R5, P0, R16, UR7, RZ ;  /* 0x0000000710057c10 */ /* 0x000fca000ff1e0ff */
[----:B------:R-:W-:-:S04]  /*6db0*/  IMAD.X R13, RZ, RZ, R17, P0 ;  /* 0x000000ffff0d7224 */ /* 0x000fc800000e0611 */
[----:B------:R-:W-:-:S04]  /*6dc0*/  IMAD.WIDE.U32 R6, R13, UR8, RZ ;  /* 0x000000080d067c25 */ /* 0x000fc8000f8e00ff */
[----:B------:R-:W-:-:S04]  /*6dd0*/  IMAD.WIDE.U32 R6, P0, R5, UR9, R6 ;  /* 0x0000000905067c25 */ /* 0x000fc8000f800006 */
[----:B------:R-:W-:-:S04]  /*6de0*/  IMAD.WIDE.U32 R4, R5, UR8, RZ ;  /* 0x0000000805047c25 */ /* 0x000fc8000f8e00ff */
[----:B------:R-:W-:Y:S01]  /*6df0*/  IMAD.MOV.U32 R4, RZ, RZ, R7 ;  /* 0x000000ffff047224 */ /* 0x000fe200078e0007 */
[----:B------:R-:W-:Y:S01]  /*6e00*/  IADD3 RZ, P1, R5, R6, RZ ;  /* 0x0000000605ff7210 */ /* 0x000fe20007f3e0ff */
[----:B------:R-:W-:-:S04]  /*6e10*/  IMAD.X R5, RZ, RZ, RZ, P0 ;  /* 0x000000ffff057224 */ /* 0x000fc800000e06ff */
[----:B------:R-:W-:-:S08]  /*6e20*/  IMAD.WIDE.U32.X R4, R13, UR9, R4, P1 ;  /* 0x000000090d047c25 */ /* 0x000fd000088e0404 */
.L_x_124:
[--C-:B------:R-:W-:Y:S01]  /*6e30*/  SHF.R.U64 R13, R4, UR10, R5.reuse ;  /* 0x0000000a040d7c19 */ /* 0x100fe20008001205 */
[----:B------:R-:W1:Y:S01]  /*6e40*/  F2I.U32.TRUNC.NTZ R20, R20 ;  /* 0x0000001400147305 */ /* 0x000e62000020f000 */
[----:B------:R-:W-:Y:S01]  /*6e50*/  SHF.R.U32.HI R4, RZ, UR10, R5 ;  /* 0x0000000aff047c19 */ /* 0x000fe20008011605 */
[----:B------:R-:W-:Y:S01]  /*6e60*/  ULDC.64 UR8, c[0x0][0x8c8] ;  /* 0x0002320000087ab9 */ /* 0x000fe20000000a00 */
[----:B------:R-:W-:Y:S01]  /*6e70*/  IADD3 R7, P0, RZ, -R13, RZ ;  /* 0x8000000dff077210 */ /* 0x000fe20007f1e0ff */
[----:B------:R-:W-:Y:S01]  /*6e80*/  ULDC.64 UR10, c[0x0][0x8e8] ;  /* 0x00023a00000a7ab9 */ /* 0x000fe20000000a00 */
[----:B------:R-:W3:Y:S01]  /*6e90*/  LDC R22, c[0x0][0x148] ;  /* 0x00005200ff167b82 */ /* 0x000ee20000000800 */
[----:B------:R-:W-:Y:S02]  /*6ea0*/  ULDC UR7, c[0x0][0x8c0] ;  /* 0x0002300000077ab9 */ /* 0x000fe40000000800 */
[----:B------:R-:W-:Y:S01]  /*6eb0*/  IMAD.X R4, RZ, RZ, ~R4, P0 ;  /* 0x000000ffff047224 */ /* 0x000fe200000e0e04 */
[----:B------:R-:W-:-:S03]  /*6ec0*/  ISETP.NE.U32.AND P0, PT, RZ, UR10, PT ;  /* 0x0000000aff007c0c */ /* 0x000fc6000bf05070 */
[----:B------:R-:W-:Y:S01]  /*6ed0*/  IMAD R6, R4, UR8, RZ ;  /* 0x0000000804067c24 */ /* 0x000fe2000f8e02ff */
[----:B------:R-:W-:Y:S01]  /*6ee0*/  ISETP.NE.AND.EX P0, PT, RZ, UR11, PT, P0 ;  /* 0x0000000bff007c0c */ /* 0x000fe2000bf05300 */
[----:B------:R-:W-:Y:S01]  /*6ef0*/  IMAD.WIDE.U32 R4, R7, UR8, R16 ;  /* 0x0000000807047c25 */ /* 0x000fe2000f8e0010 */
[----:B------:R-:W-:-:S03]  /*6f00*/  ULDC UR8, c[0x0][0x154] ;  /* 0x0000550000087ab9 */ /* 0x000fc60000000800 */
[----:B------:R-:W-:Y:S02]  /*6f10*/  IMAD R7, R7, UR9, R6 ;  /* 0x0000000907077c24 */ /* 0x000fe4000f8e0206 */
[----:B-1----:R-:W-:Y:S02]  /*6f20*/  IMAD.MOV R6, RZ, RZ, -R20 ;  /* 0x000000ffff067224 */ /* 0x002fe400078e0a14 */
[----:B------:R-:W-:Y:S02]  /*6f30*/  IMAD.IADD R5, R5, 0x1, R7 ;  /* 0x0000000105057824 */ /* 0x000fe400078e0207 */
[----:B--2---:R-:W-:Y:S01]  /*6f40*/  IMAD R14, R15, R6, R14 ;  /* 0x000000060f0e7224 */ /* 0x004fe200078e020e */
[----:B------:R-:W-:Y:S02]  /*6f50*/  I2FP.F32.U32 R6, R11 ;  /* 0x0000000b00067245 */ /* 0x000fe40000201000 */
[--C-:B------:R-:W-:Y:S02]  /*6f60*/  SHF.R.U64 R15, R4, UR7, R5.reuse ;  /* 0x00000007040f7c19 */ /* 0x100fe40008001205 */
[----:B------:R-:W-:Y:S01]  /*6f70*/  SHF.R.U32.HI R4, RZ, UR7, R5 ;  /* 0x00000007ff047c19 */ /* 0x000fe20008011605 */
[----:B------:R-:W-:Y:S01]  /*6f80*/  FMUL R6, R6, UR8 ;  /* 0x0000000806067c20 */ /* 0x000fe20008400000 */
[----:B------:R-:W-:-:S02]  /*6f90*/  ULDC UR7, c[0x0][0x8b0] ;  /* 0x00022c0000077ab9 */ /* 0x000fc40000000800 */
[--C-:B------:R-:W-:Y:S01]  /*6fa0*/  SHF.R.U64 R21, R15, UR7, R4.reuse ;  /* 0x000000070f157c19 */ /* 0x100fe20008001204 */
[----:B------:R1:W2:Y:S01]  /*6fb0*/  F2I.U32.TRUNC.NTZ R24, R6 ;  /* 0x0000000600187305 */ /* 0x0002a2000020f000 */
[----:B------:R-:W-:Y:S01]  /*6fc0*/  SHF.R.U32.HI R4, RZ, UR7, R4 ;  /* 0x00000007ff047c19 */ /* 0x000fe20008011604 */
[----:B------:R-:W-:-:S03]  /*6fd0*/  ULDC UR7, c[0x0][0x900] ;  /* 0x0002400000077ab9 */ /* 0x000fc60000000800 */
[--C-:B------:R-:W-:Y:S02]  /*6fe0*/  SHF.R.U64 R20, R21, UR7, R4.reuse ;  /* 0x0000000715147c19 */ /* 0x100fe40008001204 */
[----:B------:R-:W-:-:S03]  /*6ff0*/  SHF.R.U32.HI R23, RZ, UR7, R4 ;  /* 0x00000007ff177c19 */ /* 0x000fc60008011604 */
[----:B------:R-:W-:Y:S02]  /*7000*/  IMAD.MOV.U32 R4, RZ, RZ, R20 ;  /* 0x000000ffff047224 */ /* 0x000fe400078e0014 */
[----:B------:R-:W-:Y:S01]  /*7010*/  IMAD.MOV.U32 R5, RZ, RZ, R23 ;  /* 0x000000ffff057224 */ /* 0x000fe200078e0017 */
[----:B-1----:R-:W-:Y:S06]  /*7020*/  @!P0 BRA `(.L_x_125) ;  /* 0x0000000000288947 */ /* 0x002fec0003800000 */
        /* <DEDUP_REMOVED lines=10> */
.L_x_125:
[----:B------:R-:W-:Y:S01]  /*70d0*/  ISETP.NE.AND P0, PT, R2, 0x1, PT ;  /* 0x000000010200780c */ /* 0x000fe20003f05270 */
[----:B------:R-:W-:Y:S01]  /*70e0*/  ULDC UR7, c[0x0][0x8f0] ;  /* 0x00023c0000077ab9 */ /* 0x000fe20000000800 */
[----:B------:R-:W-:Y:S01]  /*70f0*/  LOP3.LUT R21, R21, UR18, RZ, 0xc0, !PT ;  /* 0x0000001215157c12 */ /* 0x000fe2000f8ec0ff */
[----:B--2---:R-:W-:Y:S01]  /*7100*/  IMAD.MOV R24, RZ, RZ, -R24 ;  /* 0x000000ffff187224 */ /* 0x004fe200078e0a18 */
[----:B------:R-:W-:Y:S01]  /*7110*/  SHF.R.U64 R4, R4, UR7, R5 ;  /* 0x0000000704047c19 */ /* 0x000fe20008001205 */
[----:B------:R-:W-:Y:S01]  /*7120*/  ULDC UR7, c[0x0][0x8e0] ;  /* 0x0002380000077ab9 */ /* 0x000fe20000000800 */
[----:B------:R-:W-:Y:S01]  /*7130*/  LOP3.LUT R15, R15, UR6, RZ, 0xc0, !PT ;  /* 0x000000060f0f7c12 */ /* 0x000fe2000f8ec0ff */
[----:B------:R-:W-:Y:S02]  /*7140*/  ULDC UR8, c[0x0][0x8b8] ;  /* 0x00022e0000087ab9 */ /* 0x000fe40000000800 */
[----:B------:R-:W-:Y:S02]  /*7150*/  IMAD.MOV R5, RZ, RZ, -R4 ;  /* 0x000000ffff057224 */ /* 0x000fe400078e0a04 */
[----:B------:R-:W-:-:S02]  /*7160*/  IMAD R21, R4, UR19, R21 ;  /* 0x0000001304157c24 */ /* 0x000fc4000f8e0215 */
[----:B---3--:R-:W-:Y:S02]  /*7170*/  @P0 IMAD R14, R22, R24, R11 ;  /* 0x00000018160e0224 */ /* 0x008fe400078e020b */
[----:B------:R-:W-:Y:S01]  /*7180*/  IMAD R20, R5, UR7, R20 ;  /* 0x0000000705147c24 */ /* 0x000fe2000f8e0214 */
[----:B------:R-:W-:Y:S01]  /*7190*/  ULDC UR7, c[0x0][0x8a8] ;  /* 0x00022a0000077ab9 */ /* 0x000fe20000000800 */
[----:B------:R-:W-:Y:S02]  /*71a0*/  IMAD R14, R21, UR8, R14 ;  /* 0x00000008150e7c24 */ /* 0x000fe4000f8e020e */
[----:B------:R-:W-:Y:S02]  /*71b0*/  IMAD R5, R20, UR7, R15 ;  /* 0x0000000714057c24 */ /* 0x000fe4000f8e020f */
[----:B------:R-:W-:-:S03]  /*71c0*/  IMAD.MOV.U32 R4, RZ, RZ, 0x1 ;  /* 0x00000001ff047424 */ /* 0x000fc600078e00ff */
[----:B------:R-:W-:Y:S02]  /*71d0*/  SEL R7, R5, R14, !P0 ;  /* 0x0000000e05077207 */ /* 0x000fe40004000000 */
[----:B------:R-:W-:-:S07]  /*71e0*/  SEL R20, R14, R5, !P0 ;  /* 0x000000050e147207 */ /* 0x000fce0004000000 */
.L_x_123:
[----:B------:R-:W-:Y:S05]  /*71f0*/  BSYNC B1 ;  /* 0x0000000000017941 */ /* 0x000fea0003800000 */
.L_x_122:
[----:B------:R-:W-:-:S13]  /*7200*/  LOP3.LUT P0, RZ, R4, 0xff, RZ, 0xc0, !PT ;  /* 0x000000ff04ff7812 */ /* 0x000fda000780c0ff */
[----:B------:R-:W-:Y:S05]  /*7210*/  @P0 BRA `(.L_x_126) ;  /* 0xfffffff400480947 */ /* 0x000fea000383ffff */
[----:B------:R-:W-:Y:S05]  /*7220*/  BSYNC B0 ;  /* 0x0000000000007941 */ /* 0x000fea0003800000 */
.L_x_115:
[----:B------:R-:W-:-:S03]  /*7230*/  UMOV UR7, 0xffffffff ;  /* 0xffffffff00077882 */ /* 0x000fc60000000000 */
[----:B------:R-:W-:Y:S05]  /*7240*/  BRA.DIV UR7, `(.L_x_127) ;  /* 0x0000000e07747947 */ /* 0x000fea000b800000 */
[----:B------:R-:W-:-:S13]  /*7250*/  ELECT P6, URZ, PT ;  /* 0x00000000003f782f */ /* 0x000fda00038c0000 */
.L_x_159:
[----:B------:R-:W-:Y:S04]  /*7260*/  BSSY B0, `(.L_x_128) ;  /* 0x00000a0000007945 */ /* 0x000fe80003800000 */
[----:B------:R-:W-:Y:S05]  /*7270*/  @!P6 BRA `(.L_x_129) ;  /* 0x000000080078e947 */ /* 0x000fea0003800000 */
[----:B------:R-:W-:-:S04]  /*7280*/  LOP3.LUT R19, R19, 0x2, RZ, 0xfc, !PT ;  /* 0x0000000213137812 */ /* 0x000fc800078efcff */
[----:B------:R-:W-:-:S13]  /*7290*/  ISETP.NE.AND P0, PT, R19, 0x3, PT ;  /* 0x000000031300780c */ /* 0x000fda0003f05270 */
[----:B------:R-:W-:Y:S05]  /*72a0*/  @!P0 BRA `(.L_x_130) ;  /* 0x0000000000048947 */ /* 0x000fea0003800000 */
[----:B------:R-:W-:Y:S01]  /*72b0*/  BPT.TRAP 0x1 ;  /* 0x000000040000795c */ /* 0x000fe20000300000 */
.L_x_130:
[----:B------:R-:W1:Y:S01]  /*72c0*/  S2R R3, SR_CgaCtaId ;  /* 0x0000000000037919 */ /* 0x000e620000008800 */
[----:B------:R-:W-:-:S04]  /*72d0*/  MOV R2, 0x400 ;  /* 0x0000040000027802 */ /* 0x000fc80000000f00 */
[----:B-1----:R-:W-:Y:S02]  /*72e0*/  LEA R3, R3, R2, 0x18 ;  /* 0x0000000203037211 */ /* 0x002fe400078ec0ff */
[----:B------:R-:W-:-:S03]  /*72f0*/  SHF.L.U32 R2, R0, 0x1f, RZ ;  /* 0x0000001f00027819 */ /* 0x000fc600000006ff */
[----:B------:R-:W-:-:S04]  /*7300*/  VIADD R3, R3, 0x88 ;  /* 0x0000008803037836 */ /* 0x000fc80000000000 */
[C---:B------:R-:W-:Y:S02]  /*7310*/  IMAD R7, R12.reuse, 0x8, R3 ;  /* 0x000000080c077824 */ /* 0x040fe400078e0203 */
[----:B------:R-:W-:Y:S02]  /*7320*/  VIADD R12, R12, 0x1 ;  /* 0x000000010c0c7836 */ /* 0x000fe40000000000 */
[----:B------:R-:W1:Y:S03]  /*7330*/  SYNCS.PHASECHK.TRANS64.TRYWAIT P0, [R7+URZ], R2 ;  /* 0x00000002070075a7 */ /* 0x000e66000800017f */
[----:B------:R-:W-:-:S04]  /*7340*/  ISETP.NE.AND P1, PT, R12, 0x11, PT ;  /* 0x000000110c00780c */ /* 0x000fc80003f25270 */
[----:B------:R-:W-:Y:S02]  /*7350*/  SEL R5, RZ, 0x1, P1 ;  /* 0x00000001ff057807 */ /* 0x000fe40000800000 */
[----:B------:R-:W-:Y:S02]  /*7360*/  SEL R12, R12, RZ, P1 ;  /* 0x000000ff0c0c7207 */ /* 0x000fe40000800000 */
[----:B------:R-:W-:-:S03]  /*7370*/  LOP3.LUT R5, R0, R5, RZ, 0x3c, !PT ;  /* 0x0000000500057212 */ /* 0x000fc600078e3cff */
[----:B------:R-:W-:Y:S01]  /*7380*/  IMAD R9, R12, 0x8, R3 ;  /* 0x000000080c097824 */ /* 0x000fe200078e0203 */
[----:B------:R-:W-:Y:S01]  /*7390*/  SHF.L.U32 R4, R5, 0x1f, RZ ;  /* 0x0000001f05047819 */ /* 0x000fe200000006ff */
[----:B-1----:R-:W-:Y:S06]  /*73a0*/  @!P0 BRA `(.L_x_131) ;  /* 0x0000000c003c8947 */ /* 0x002fec0003800000 */
.L_x_160:
[----:B------:R-:W2:Y:S01]  /*73b0*/  SYNCS.PHASECHK.TRANS64.TRYWAIT P0, [R9+URZ], R4 ;  /* 0x00000004090075a7 */ /* 0x000ea2000800017f */
[----:B------:R-:W-:-:S05]  /*73c0*/  VIADD R0, R12, 0x1 ;  /* 0x000000010c007836 */ /* 0x000fca0000000000 */
[----:B------:R-:W-:-:S04]  /*73d0*/  ISETP.NE.AND P1, PT, R0, 0x11, PT ;  /* 0x000000110000780c */ /* 0x000fc80003f25270 */
[----:B-1----:R-:W-:Y:S02]  /*73e0*/  SEL R2, RZ, 0x1, P1 ;  /* 0x00000001ff027807 */ /* 0x002fe40000800000 */
[----:B------:R-:W-:Y:S02]  /*73f0*/  SEL R0, R0, RZ, P1 ;  /* 0x000000ff00007207 */ /* 0x000fe40000800000 */
[----:B------:R-:W-:-:S03]  /*7400*/  LOP3.LUT R7, R5, R2, RZ, 0x3c, !PT ;  /* 0x0000000205077212 */ /* 0x000fc600078e3cff */
[----:B------:R-:W-:Y:S01]  /*7410*/  IMAD R6, R0, 0x8, R3 ;  /* 0x0000000800067824 */ /* 0x000fe200078e0203 */
[----:B------:R-:W-:Y:S01]  /*7420*/  SHF.L.U32 R5, R7, 0x1f, RZ ;  /* 0x0000001f07057819 */ /* 0x000fe200000006ff */
[----:B--2---:R-:W-:Y:S06]  /*7430*/  @!P0 BRA `(.L_x_132) ;  /* 0x0000000c002c8947 */ /* 0x004fec0003800000 */
.L_x_161:
[----:B------:R-:W2:Y:S01]  /*7440*/  SYNCS.PHASECHK.TRANS64.TRYWAIT P0, [R6+URZ], R5 ;  /* 0x00000005060075a7 */ /* 0x000ea2000800017f */
[----:B------:R-:W-:-:S05]  /*7450*/  VIADD R0, R0, 0x1 ;  /* 0x0000000100007836 */ /* 0x000fca0000000000 */
[----:B------:R-:W-:-:S04]  /*7460*/  ISETP.NE.AND P1, PT, R0, 0x11, PT ;  /* 0x000000110000780c */ /* 0x000fc80003f25270 */
[----:B------:R-:W-:Y:S02]  /*7470*/  SEL R2, RZ, 0x1, P1 ;  /* 0x00000001ff027807 */ /* 0x000fe40000800000 */
[----:B------:R-:W-:Y:S02]  /*7480*/  SEL R0, R0, RZ, P1 ;  /* 0x000000ff00007207 */ /* 0x000fe40000800000 */
[----:B------:R-:W-:-:S03]  /*7490*/  LOP3.LUT R7, R7, R2, RZ, 0x3c, !PT ;  /* 0x0000000207077212 */ /* 0x000fc600078e3cff */
[----:B-1----:R-:W-:Y:S01]  /*74a0*/  IMAD R9, R0, 0x8, R3 ;  /* 0x0000000800097824 */ /* 0x002fe200078e0203 */
[----:B------:R-:W-:Y:S01]  /*74b0*/  SHF.L.U32 R4, R7, 0x1f, RZ ;  /* 0x0000001f07047819 */ /* 0x000fe200000006ff */
[----:B--2---:R-:W-:Y:S06]  /*74c0*/  @!P0 BRA `(.L_x_133) ;  /* 0x0000000c001c8947 */ /* 0x004fec0003800000 */
.L_x_162:
        /* <DEDUP_REMOVED lines=9> */
.L_x_163:
        /* <DEDUP_REMOVED lines=9> */
.L_x_164:
        /* <DEDUP_REMOVED lines=9> */
.L_x_165:
        /* <DEDUP_REMOVED lines=9> */
.L_x_166:
        /* <DEDUP_REMOVED lines=9> */
.L_x_167:
        /* <DEDUP_REMOVED lines=9> */
.L_x_168:
        /* <DEDUP_REMOVED lines=9> */
.L_x_169:
        /* <DEDUP_REMOVED lines=9> */
.L_x_170:
        /* <DEDUP_REMOVED lines=9> */
.L_x_171:
        /* <DEDUP_REMOVED lines=9> */
.L_x_172:
        /* <DEDUP_REMOVED lines=9> */
.L_x_173:
        /* <DEDUP_REMOVED lines=9> */
.L_x_174:
[----:B------:R-:W2:Y:S01]  /*7b90*/  SYNCS.PHASECHK.TRANS64.TRYWAIT P0, [R9+URZ], R4 ;  /* 0x00000004090075a7 */ /* 0x000ea2000800017f */
[----:B------:R-:W-:-:S05]  /*7ba0*/  VIADD R0, R0, 0x1 ;  /* 0x0000000100007836 */ /* 0x000fca0000000000 */
[----:B------:R-:W-:-:S04]  /*7bb0*/  ISETP.NE.AND P1, PT, R0, 0x11, PT ;  /* 0x000000110000780c */ /* 0x000fc80003f25270 */
[----:B------:R-:W-:Y:S02]  /*7bc0*/  SEL R2, RZ, 0x1, P1 ;  /* 0x00000001ff027807 */ /* 0x000fe40000800000 */
[----:B------:R-:W-:Y:S02]  /*7bd0*/  SEL R0, R0, RZ, P1 ;  /* 0x000000ff00007207 */ /* 0x000fe40000800000 */
[----:B------:R-:W-:Y:S01]  /*7be0*/  LOP3.LUT R2, R7, R2, RZ, 0x3c, !PT ;  /* 0x0000000207027212 */ /* 0x000fe200078e3cff */
[----:B--2---:R-:W-:Y:S06]  /*7bf0*/  @!P0 BRA `(.L_x_146) ;  /* 0x0000000800548947 */ /* 0x004fec0003800000 */
.L_x_175:
[----:B------:R-:W-:Y:S01]  /*7c00*/  IMAD R3, R0, 0x8, R3 ;  /* 0x0000000800037824 */ /* 0x000fe200078e0203 */
[----:B------:R-:W-:-:S07]  /*7c10*/  SHF.L.U32 R0, R2, 0x1f, RZ ;  /* 0x0000001f02007819 */ /* 0x000fce00000006ff */
.L_x_147:
[----:B---3--:R3:W4:Y:S02]  /*7c20*/  SYNCS.PHASECHK.TRANS64.TRYWAIT P0, [R3+URZ], R0 ;  /* 0x00000000030075a7 */ /* 0x008724000800017f */
[----:B----4-:R-:W-:Y:S05]  /*7c30*/  @!P0 NANOSLEEP.SYNCS 0x989680 ;  /* 0x009896800000895d */ /* 0x010fea0003900000 */
[----:B------:R-:W4:Y:S02]  /*7c40*/  @!P0 SYNCS.PHASECHK.TRANS64 P0, [R3+URZ], R0 ;  /* 0x00000000030085a7 */ /* 0x000f24000800007f */
[----:B----4-:R-:W-:Y:S05]  /*7c50*/  @!P0 BRA `(.L_x_147) ;  /* 0xfffffffc00f08947 */ /* 0x010fea000383ffff */
.L_x_129:
[----:B------:R-:W-:Y:S05]  /*7c60*/  BSYNC B0 ;  /* 0x0000000000007941 */ /* 0x000fea0003800000 */
.L_x_128:
[----:B------:R-:W-:Y:S05]  /*7c70*/  EXIT ;  /* 0x000000000000794d */ /* 0x000fea0003800000 */
.L_x_24:
[----:B--2---:R-:W-:-:S04]  /*7c80*/  IMAD.U32 R3, RZ, RZ, UR5 ;  /* 0x00000005ff037e24 */ /* 0x004fc8000f8e00ff */
[----:B------:R2:W3:Y:S03]  /*7c90*/  SYNCS.PHASECHK.TRANS64.TRYWAIT P0, [R3+URZ], R0 ;  /* 0x00000000030075a7 */ /* 0x0004e6000800017f */
[----:B---3--:R-:W-:Y:S05]  /*7ca0*/  @!P0 NANOSLEEP.SYNCS 0x989680 ;  /* 0x009896800000895d */ /* 0x008fea0003900000 */
[----:B------:R-:W3:Y:S02]  /*7cb0*/  @!P0 SYNCS.PHASECHK.TRANS64 P0, [R3+URZ], R0 ;  /* 0x00000000030085a7 */ /* 0x000ee4000800007f */
[----:B---3--:R-:W-:Y:S05]  /*7cc0*/  @!P0 BRA `(.L_x_24) ;  /* 0xfffffffc00ec8947 */ /* 0x008fea000383ffff */
[----:B------:R-:W-:Y:S05]  /*7cd0*/  BRA `(.L_x_23) ;  /* 0xffffffa000147947 */ /* 0x000fea000383ffff */
.L_x_30:
[----:B--2---:R-:W-:-:S04]  /*7ce0*/  IMAD.U32 R5, RZ, RZ, UR8 ;  /* 0x00000008ff057e24 */ /* 0x004fc8000f8e00ff */
[----:B------:R2:W3:Y:S03]  /*7cf0*/  SYNCS.PHASECHK.TRANS64.TRYWAIT P0, [R5+URZ], R4 ;  /* 0x00000004050075a7 */ /* 0x0004e6000800017f */
[----:B---3--:R-:W-:Y:S05]  /*7d00*/  @!P0 NANOSLEEP.SYNCS 0x989680 ;  /* 0x009896800000895d */ /* 0x008fea0003900000 */
[----:B------:R-:W3:Y:S02]  /*7d10*/  @!P0 SYNCS.PHASECHK.TRANS64 P0, [R5+URZ], R4 ;  /* 0x00000004050085a7 */ /* 0x000ee4000800007f */
[----:B---3--:R-:W-:Y:S05]  /*7d20*/  @!P0 BRA `(.L_x_30) ;  /* 0xfffffffc00ec8947 */ /* 0x008fea000383ffff */
[----:B------:R-:W-:Y:S05]  /*7d30*/  BRA `(.L_x_29) ;  /* 0xffffffa400987947 */ /* 0x000fea000383ffff */
.L_x_58:
[----:B-1----:R1:W2:Y:S02]  /*7d40*/  SYNCS.PHASECHK.TRANS64.TRYWAIT P0, [R20+URZ+0x110], R5 ;  /* 0x00011005140075a7 */ /* 0x0022a4000800017f */
[----:B--2---:R-:W-:Y:S05]  /*7d50*/  @!P0 NANOSLEEP.SYNCS 0x989680 ;  /* 0x009896800000895d */ /* 0x004fea0003900000 */
[----:B------:R-:W2:Y:S02]  /*7d60*/  @!P0 SYNCS.PHASECHK.TRANS64 P0, [R20+URZ+0x110], R5 ;  /* 0x00011005140085a7 */ /* 0x000ea4000800007f */
[----:B--2---:R-:W-:Y:S05]  /*7d70*/  @!P0 BRA `(.L_x_58) ;  /* 0xfffffffc00f08947 */ /* 0x004fea000383ffff */
[----:B------:R-:W-:Y:S05]  /*7d80*/  BRA `(.L_x_148) ;  /* 0xffffffb800d07947 */ /* 0x000fea000383ffff */
.L_x_69:
[----:B-1----:R1:W2:Y:S02]  /*7d90*/  SYNCS.PHASECHK.TRANS64.TRYWAIT P2, [R14+URZ+0x110], R13 ;  /* 0x0001100d0e0075a7 */ /* 0x0022a4000804017f */
[----:B--2---:R-:W-:Y:S05]  /*7da0*/  @!P2 NANOSLEEP.SYNCS 0x989680 ;  /* 0x009896800000a95d */ /* 0x004fea0003900000 */
[----:B------:R-:W2:Y:S02]  /*7db0*/  @!P2 SYNCS.PHASECHK.TRANS64 P2, [R14+URZ+0x110], R13 ;  /* 0x0001100d0e00a5a7 */ /* 0x000ea4000804007f */
[----:B--2---:R-:W-:Y:S05]  /*7dc0*/  @!P2 BRA `(.L_x_69) ;  /* 0xfffffffc00f0a947 */ /* 0x004fea000383ffff */
[----:B------:R-:W-:Y:S05]  /*7dd0*/  BRA `(.L_x_149) ;  /* 0xffffffc4001c7947 */ /* 0x000fea000383ffff */
.L_x_85:
[----:B-1----:R-:W-:-:S04]  /*7de0*/  IMAD.U32 R6, RZ, RZ, UR4 ;  /* 0x00000004ff067e24 */ /* 0x002fc8000f8e00ff */
[----:B------:R1:W2:Y:S03]  /*7df0*/  SYNCS.PHASECHK.TRANS64.TRYWAIT P0, [R6+URZ+0x138], R3 ;  /* 0x00013803060075a7 */ /* 0x0002a6000800017f */
[----:B--2---:R-:W-:Y:S05]  /*7e00*/  @!P0 NANOSLEEP.SYNCS 0x989680 ;  /* 0x009896800000895d */ /* 0x004fea0003900000 */
[----:B------:R-:W2:Y:S02]  /*7e10*/  @!P0 SYNCS.PHASECHK.TRANS64 P0, [R6+URZ+0x138], R3 ;  /* 0x00013803060085a7 */ /* 0x000ea4000800007f */
[----:B--2---:R-:W-:Y:S05]  /*7e20*/  @!P0 BRA `(.L_x_85) ;  /* 0xfffffffc00ec8947 */ /* 0x004fea000383ffff */
[----:B------:R-:W-:Y:S05]  /*7e30*/  BRA `(.L_x_84) ;  /* 0xffffffd800407947 */ /* 0x000fea000383ffff */
.L_x_94:
[----:B-1----:R-:W-:-:S04]  /*7e40*/  IMAD.U32 R5, RZ, RZ, UR5 ;  /* 0x00000005ff057e24 */ /* 0x002fc8000f8e00ff */
[----:B------:R1:W2:Y:S03]  /*7e50*/  SYNCS.PHASECHK.TRANS64.TRYWAIT P1, [R5+URZ+0x120], R4 ;  /* 0x00012004050075a7 */ /* 0x0002a6000802017f */
[----:B--2---:R-:W-:Y:S05]  /*7e60*/  @!P1 NANOSLEEP.SYNCS 0x989680 ;  /* 0x009896800000995d */ /* 0x004fea0003900000 */
[----:B------:R-:W2:Y:S02]  /*7e70*/  @!P1 SYNCS.PHASECHK.TRANS64 P1, [R5+URZ+0x120], R4 ;  /* 0x00012004050095a7 */ /* 0x000ea4000802007f */
[----:B--2---:R-:W-:Y:S05]  /*7e80*/  @!P1 BRA `(.L_x_94) ;  /* 0xfffffffc00ec9947 */ /* 0x004fea000383ffff */
[----:B------:R-:W-:Y:S05]  /*7e90*/  BRA `(.L_x_150) ;  /* 0xffffffdc00287947 */ /* 0x000fea000383ffff */
.L_x_100:
[----:B-12---:R-:W-:-:S04]  /*7ea0*/  IMAD.U32 R5, RZ, RZ, UR5 ;  /* 0x00000005ff057e24 */ /* 0x006fc8000f8e00ff */
[----:B------:R1:W2:Y:S03]  /*7eb0*/  SYNCS.PHASECHK.TRANS64.TRYWAIT P1, [R5+URZ+0x128], R4 ;  /* 0x00012804050075a7 */ /* 0x0002a6000802017f */
[----:B--2---:R-:W-:Y:S05]  /*7ec0*/  @!P1 NANOSLEEP.SYNCS 0x989680 ;  /* 0x009896800000995d */ /* 0x004fea0003900000 */
[----:B------:R-:W2:Y:S02]  /*7ed0*/  @!P1 SYNCS.PHASECHK.TRANS64 P1, [R5+URZ+0x128], R4 ;  /* 0x00012804050095a7 */ /* 0x000ea4000802007f */
[----:B--2---:R-:W-:Y:S05]  /*7ee0*/  @!P1 BRA `(.L_x_100) ;  /* 0xfffffffc00ec9947 */ /* 0x004fea000383ffff */
[----:B------:R-:W-:Y:S05]  /*7ef0*/  BRA `(.L_x_151) ;  /* 0xffffffdc00707947 */ /* 0x000fea000383ffff */
.L_x_112:
[----:B-1----:R1:W2:Y:S02]  /*7f00*/  SYNCS.PHASECHK.TRANS64.TRYWAIT P0, [R5+URZ+0x120], R0 ;  /* 0x00012000050075a7 */ /* 0x0022a4000800017f */
[----:B--2---:R-:W-:Y:S05]  /*7f10*/  @!P0 NANOSLEEP.SYNCS 0x989680 ;  /* 0x009896800000895d */ /* 0x004fea0003900000 */
[----:B------:R-:W2:Y:S02]  /*7f20*/  @!P0 SYNCS.PHASECHK.TRANS64 P0, [R5+URZ+0x120], R0 ;  /* 0x00012000050085a7 */ /* 0x000ea4000800007f */
[----:B--2---:R-:W-:Y:S05]  /*7f30*/  @!P0 BRA `(.L_x_112) ;  /* 0xfffffffc00f08947 */ /* 0x004fea000383ffff */
[----:B------:R-:W-:Y:S05]  /*7f40*/  BRA `(.L_x_152) ;  /* 0xffffffe4006c7947 */ /* 0x000fea000383ffff */
.L_x_116:
[----:B------:R-:W-:Y:S01]  /*7f50*/  BSSY B1, `(.L_x_153) ;  /* 0x0000006000017945 */ /* 0x000fe20003800000 */
[----:B------:R-:W-:-:S07]  /*7f60*/  IMAD.MOV.U32 R15, RZ, RZ, -0x1 ;  /* 0xffffffffff0f7424 */ /* 0x000fce00078e00ff */
[----:B------:R-:W-:Y:S05]  /*7f70*/  WARPSYNC.COLLECTIVE R15, `(.L_x_154) ;  /* 0x000000000f0c7348 */ /* 0x000fea0003c00000 */
[----:B------:R-:W-:Y:S02]  /*7f80*/  ELECT P6, UR62, PT ;  /* 0x00000000003e782f */ /* 0x000fe400038c0000 */
[----:B------:R-:W-:Y:S01]  /*7f90*/  MOV R14, UR62 ;  /* 0x0000003e000e7c02 */ /* 0x000fe20008000f00 */
[----:B------:R-:W-:Y:S10]  /*7fa0*/  ENDCOLLECTIVE ;  /* 0x000000000000791b */ /* 0x000ff40003800000 */
.L_x_154:
[----:B------:R-:W-:Y:S05]  /*7fb0*/  BSYNC B1 ;  /* 0x0000000000017941 */ /* 0x000fea0003800000 */
.L_x_153:
[----:B------:R-:W-:Y:S05]  /*7fc0*/  BRA `(.L_x_155) ;  /* 0xffffffe400e87947 */ /* 0x000fea000383ffff */
.L_x_119:
[----:B-1----:R1:W2:Y:S02]  /*7fd0*/  SYNCS.PHASECHK.TRANS64.TRYWAIT P0, [R14+URZ+0x88], R7 ;  /* 0x000088070e0075a7 */ /* 0x0022a4000800017f */
[----:B--2---:R-:W-:Y:S05]  /*7fe0*/  @!P0 NANOSLEEP.SYNCS 0x989680 ;  /* 0x009896800000895d */ /* 0x004fea0003900000 */
[----:B------:R-:W2:Y:S02]  /*7ff0*/  @!P0 SYNCS.PHASECHK.TRANS64 P0, [R14+URZ+0x88], R7 ;  /* 0x000088070e0085a7 */ /* 0x000ea4000800007f */
[----:B--2---:R-:W-:Y:S05]  /*8000*/  @!P0 BRA `(.L_x_119) ;  /* 0xfffffffc00f08947 */ /* 0x004fea000383ffff */
[----:B------:R-:W-:Y:S05]  /*8010*/  BRA `(.L_x_156) ;  /* 0xffffffe800207947 */ /* 0x000fea000383ffff */
.L_x_127:
[----:B------:R-:W-:Y:S01]  /*8020*/  BSSY B0, `(.L_x_157) ;  /* 0x0000006000007945 */ /* 0x000fe20003800000 */
[----:B------:R-:W-:-:S07]  /*8030*/  IMAD.MOV.U32 R15, RZ, RZ, -0x1 ;  /* 0xffffffffff0f7424 */ /* 0x000fce00078e00ff */
[----:B------:R-:W-:Y:S05]  /*8040*/  WARPSYNC.COLLECTIVE R15, `(.L_x_158) ;  /* 0x000000000f0c7348 */ /* 0x000fea0003c00000 */
[----:B------:R-:W-:Y:S02]  /*8050*/  ELECT P6, UR62, PT ;  /* 0x00000000003e782f */ /* 0x000fe400038c0000 */
[----:B------:R-:W-:Y:S01]  /*8060*/  MOV R14, UR62 ;  /* 0x0000003e000e7c02 */ /* 0x000fe20008000f00 */
[----:B------:R-:W-:Y:S10]  /*8070*/  ENDCOLLECTIVE ;  /* 0x000000000000791b */ /* 0x000ff40003800000 */
.L_x_158:
[----:B------:R-:W-:Y:S05]  /*8080*/  BSYNC B0 ;  /* 0x0000000000007941 */ /* 0x000fea0003800000 */
.L_x_157:
[----:B------:R-:W-:Y:S05]  /*8090*/  BRA `(.L_x_159) ;  /* 0xfffffff000707947 */ /* 0x000fea000383ffff */
.L_x_131:
[----:B-1----:R1:W2:Y:S02]  /*80a0*/  SYNCS.PHASECHK.TRANS64.TRYWAIT P0, [R7+URZ], R2 ;  /* 0x00000002070075a7 */ /* 0x0022a4000800017f */
[----:B--2---:R-:W-:Y:S05]  /*80b0*/  @!P0 NANOSLEEP.SYNCS 0x989680 ;  /* 0x009896800000895d */ /* 0x004fea0003900000 */
[----:B------:R-:W2:Y:S02]  /*80c0*/  @!P0 SYNCS.PHASECHK.TRANS64 P0, [R7+URZ], R2 ;  /* 0x00000002070085a7 */ /* 0x000ea4000800007f */
[----:B--2---:R-:W-:Y:S05]  /*80d0*/  @!P0 BRA `(.L_x_131) ;  /* 0xfffffffc00f08947 */ /* 0x004fea000383ffff */
[----:B------:R-:W-:Y:S05]  /*80e0*/  BRA `(.L_x_160) ;  /* 0xfffffff000b07947 */ /* 0x000fea000383ffff */
.L_x_132:
[----:B-1----:R1:W2:Y:S02]  /*80f0*/  SYNCS.PHASECHK.TRANS64.TRYWAIT P0, [R9+URZ], R4 ;  /* 0x00000004090075a7 */ /* 0x0022a4000800017f */
[----:B--2---:R-:W-:Y:S05]  /*8100*/  @!P0 NANOSLEEP.SYNCS 0x989680 ;  /* 0x009896800000895d */ /* 0x004fea0003900000 */
[----:B------:R-:W2:Y:S02]  /*8110*/  @!P0 SYNCS.PHASECHK.TRANS64 P0, [R9+URZ], R4 ;  /* 0x00000004090085a7 */ /* 0x000ea4000800007f */
[----:B--2---:R-:W-:Y:S05]  /*8120*/  @!P0 BRA `(.L_x_132) ;  /* 0xfffffffc00f08947 */ /* 0x004fea000383ffff */
[----:B------:R-:W-:Y:S05]  /*8130*/  BRA `(.L_x_161) ;  /* 0xfffffff000c07947 */ /* 0x000fea000383ffff */
.L_x_133:
[----:B-1----:R1:W2:Y:S02]  /*8140*/  SYNCS.PHASECHK.TRANS64.TRYWAIT P0, [R6+URZ], R5 ;  /* 0x00000005060075a7 */ /* 0x0022a4000800017f */
[----:B--2---:R-:W-:Y:S05]  /*8150*/  @!P0 NANOSLEEP.SYNCS 0x989680 ;  /* 0x009896800000895d */ /* 0x004fea0003900000 */
[----:B------:R-:W2:Y:S02]  /*8160*/  @!P0 SYNCS.PHASECHK.TRANS64 P0, [R6+URZ], R5 ;  /* 0x00000005060085a7 */ /* 0x000ea4000800007f */
[----:B--2---:R-:W-:Y:S05]  /*8170*/  @!P0 BRA `(.L_x_133) ;  /* 0xfffffffc00f08947 */ /* 0x004fea000383ffff */
[----:B------:R-:W-:Y:S05]  /*8180*/  BRA `(.L_x_162) ;  /* 0xfffffff000d07947 */ /* 0x000fea000383ffff */
.L_x_134:
[----:B-1----:R1:W2:Y:S02]  /*8190*/  SYNCS.PHASECHK.TRANS64.TRYWAIT P0, [R9+URZ], R4 ;  /* 0x00000004090075a7 */ /* 0x0022a4000800017f */
[----:B--2---:R-:W-:Y:S05]  /*81a0*/  @!P0 NANOSLEEP.SYNCS 0x989680 ;  /* 0x009896800000895d */ /* 0x004fea0003900000 */
[----:B------:R-:W2:Y:S02]  /*81b0*/  @!P0 SYNCS.PHASECHK.TRANS64 P0, [R9+URZ], R4 ;  /* 0x00000004090085a7 */ /* 0x000ea4000800007f */
[----:B--2---:R-:W-:Y:S05]  /*81c0*/  @!P0 BRA `(.L_x_134) ;  /* 0xfffffffc00f08947 */ /* 0x004fea000383ffff */
[----:B------:R-:W-:Y:S05]  /*81d0*/  BRA `(.L_x_163) ;  /* 0xfffffff000e07947 */ /* 0x000fea000383ffff */
.L_x_135:
[----:B-1----:R1:W2:Y:S02]  /*81e0*/  SYNCS.PHASECHK.TRANS64.TRYWAIT P0, [R6+URZ], R5 ;  /* 0x00000005060075a7 */ /* 0x0022a4000800017f */
[----:B--2---:R-:W-:Y:S05]  /*81f0*/  @!P0 NANOSLEEP.SYNCS 0x989680 ;  /* 0x009896800000895d */ /* 0x004fea0003900000 */
[----:B------:R-:W2:Y:S02]  /*8200*/  @!P0 SYNCS.PHASECHK.TRANS64 P0, [R6+URZ], R5 ;  /* 0x00000005060085a7 */ /* 0x000ea4000800007f */
[----:B--2---:R-:W-:Y:S05]  /*8210*/  @!P0 BRA `(.L_x_135) ;  /* 0xfffffffc00f08947 */ /* 0x004fea000383ffff */
[----:B------:R-:W-:Y:S05]  /*8220*/  BRA `(.L_x_164) ;  /* 0xfffffff000f07947 */ /* 0x000fea000383ffff */
.L_x_136:
[----:B-1----:R1:W2:Y:S02]  /*8230*/  SYNCS.PHASECHK.TRANS64.TRYWAIT P0, [R9+URZ], R4 ;  /* 0x00000004090075a7 */ /* 0x0022a4000800017f */
[----:B--2---:R-:W-:Y:S05]  /*8240*/  @!P0 NANOSLEEP.SYNCS 0x989680 ;  /* 0x009896800000895d */ /* 0x004fea0003900000 */
[----:B------:R-:W2:Y:S02]  /*8250*/  @!P0 SYNCS.PHASECHK.TRANS64 P0, [R9+URZ], R4 ;  /* 0x00000004090085a7 */ /* 0x000ea4000800007f */
[----:B--2---:R-:W-:Y:S05]  /*8260*/  @!P0 BRA `(.L_x_136) ;  /* 0xfffffffc00f08947 */ /* 0x004fea000383ffff */
[----:B------:R-:W-:Y:S05]  /*8270*/  BRA `(.L_x_165) ;  /* 0xfffffff400007947 */ /* 0x000fea000383ffff */
.L_x_137:
[----:B-1----:R1:W2:Y:S02]  /*8280*/  SYNCS.PHASECHK.TRANS64.TRYWAIT P0, [R6+URZ], R5 ;  /* 0x00000005060075a7 */ /* 0x0022a4000800017f */
[----:B--2---:R-:W-:Y:S05]  /*8290*/  @!P0 NANOSLEEP.SYNCS 0x989680 ;  /* 0x009896800000895d */ /* 0x004fea0003900000 */
[----:B------:R-:W2:Y:S02]  /*82a0*/  @!P0 SYNCS.PHASECHK.TRANS64 P0, [R6+URZ], R5 ;  /* 0x00000005060085a7 */ /* 0x000ea4000800007f */
[----:B--2---:R-:W-:Y:S05]  /*82b0*/  @!P0 BRA `(.L_x_137) ;  /* 0xfffffffc00f08947 */ /* 0x004fea000383ffff */
[----:B------:R-:W-:Y:S05]  /*82c0*/  BRA `(.L_x_166) ;  /* 0xfffffff400107947 */ /* 0x000fea000383ffff */
.L_x_138:
[----:B-1----:R1:W2:Y:S02]  /*82d0*/  SYNCS.PHASECHK.TRANS64.TRYWAIT P0, [R9+URZ], R4 ;  /* 0x00000004090075a7 */ /* 0x0022a4000800017f */
[----:B--2---:R-:W-:Y:S05]  /*82e0*/  @!P0 NANOSLEEP.SYNCS 0x989680 ;  /* 0x009896800000895d */ /* 0x004fea0003900000 */
[----:B------:R-:W2:Y:S02]  /*82f0*/  @!P0 SYNCS.PHASECHK.TRANS64 P0, [R9+URZ], R4 ;  /* 0x00000004090085a7 */ /* 0x000ea4000800007f */
[----:B--2---:R-:W-:Y:S05]  /*8300*/  @!P0 BRA `(.L_x_138) ;  /* 0xfffffffc00f08947 */ /* 0x004fea000383ffff */
[----:B------:R-:W-:Y:S05]  /*8310*/  BRA `(.L_x_167) ;  /* 0xfffffff400207947 */ /* 0x000fea000383ffff */
.L_x_139:
[----:B-1----:R1:W2:Y:S02]  /*8320*/  SYNCS.PHASECHK.TRANS64.TRYWAIT P0, [R6+URZ], R5 ;  /* 0x00000005060075a7 */ /* 0x0022a4000800017f */
[----:B--2---:R-:W-:Y:S05]  /*8330*/  @!P0 NANOSLEEP.SYNCS 0x989680 ;  /* 0x009896800000895d */ /* 0x004fea0003900000 */
[----:B------:R-:W2:Y:S02]  /*8340*/  @!P0 SYNCS.PHASECHK.TRANS64 P0, [R6+URZ], R5 ;  /* 0x00000005060085a7 */ /* 0x000ea4000800007f */
[----:B--2---:R-:W-:Y:S05]  /*8350*/  @!P0 BRA `(.L_x_139) ;  /* 0xfffffffc00f08947 */ /* 0x004fea000383ffff */
[----:B------:R-:W-:Y:S05]  /*8360*/  BRA `(.L_x_168) ;  /* 0xfffffff400307947 */ /* 0x000fea000383ffff */
.L_x_140:
[----:B-1----:R1:W2:Y:S02]  /*8370*/  SYNCS.PHASECHK.TRANS64.TRYWAIT P0, [R9+URZ], R4 ;  /* 0x00000004090075a7 */ /* 0x0022a4000800017f */
[----:B--2---:R-:W-:Y:S05]  /*8380*/  @!P0 NANOSLEEP.SYNCS 0x989680 ;  /* 0x009896800000895d */ /* 0x004fea0003900000 */
[----:B------:R-:W2:Y:S02]  /*8390*/  @!P0 SYNCS.PHASECHK.TRANS64 P0, [R9+URZ], R4 ;  /* 0x00000004090085a7 */ /* 0x000ea4000800007f */
[----:B--2---:R-:W-:Y:S05]  /*83a0*/  @!P0 BRA `(.L_x_140) ;  /* 0xfffffffc00f08947 */ /* 0x004fea000383ffff */
[----:B------:R-:W-:Y:S05]  /*83b0*/  BRA `(.L_x_169) ;  /* 0xfffffff400407947 */ /* 0x000fea000383ffff */
.L_x_141:
[----:B-1----:R1:W2:Y:S02]  /*83c0*/  SYNCS.PHASECHK.TRANS64.TRYWAIT P0, [R6+URZ], R5 ;  /* 0x00000005060075a7 */ /* 0x0022a4000800017f */
[----:B--2---:R-:W-:Y:S05]  /*83d0*/  @!P0 NANOSLEEP.SYNCS 0x989680 ;  /* 0x009896800000895d */ /* 0x004fea0003900000 */
[----:B------:R-:W2:Y:S02]  /*83e0*/  @!P0 SYNCS.PHASECHK.TRANS64 P0, [R6+URZ], R5 ;  /* 0x00000005060085a7 */ /* 0x000ea4000800007f */
[----:B--2---:R-:W-:Y:S05]  /*83f0*/  @!P0 BRA `(.L_x_141) ;  /* 0xfffffffc00f08947 */ /* 0x004fea000383ffff */
[----:B------:R-:W-:Y:S05]  /*8400*/  BRA `(.L_x_170) ;  /* 0xfffffff400507947 */ /* 0x000fea000383ffff */
.L_x_142:
[----:B-1----:R1:W2:Y:S02]  /*8410*/  SYNCS.PHASECHK.TRANS64.TRYWAIT P0, [R9+URZ], R4 ;  /* 0x00000004090075a7 */ /* 0x0022a4000800017f */
[----:B--2---:R-:W-:Y:S05]  /*8420*/  @!P0 NANOSLEEP.SYNCS 0x989680 ;  /* 0x009896800000895d */ /* 0x004fea0003900000 */
[----:B------:R-:W2:Y:S02]  /*8430*/  @!P0 SYNCS.PHASECHK.TRANS64 P0, [R9+URZ], R4 ;  /* 0x00000004090085a7 */ /* 0x000ea4000800007f */
[----:B--2---:R-:W-:Y:S05]  /*8440*/  @!P0 BRA `(.L_x_142) ;  /* 0xfffffffc00f08947 */ /* 0x004fea000383ffff */
[----:B------:R-:W-:Y:S05]  /*8450*/  BRA `(.L_x_171) ;  /* 0xfffffff400607947 */ /* 0x000fea000383ffff */
.L_x_143:
[----:B-1----:R1:W2:Y:S02]  /*8460*/  SYNCS.PHASECHK.TRANS64.TRYWAIT P0, [R6+URZ], R5 ;  /* 0x00000005060075a7 */ /* 0x0022a4000800017f */
[----:B--2---:R-:W-:Y:S05]  /*8470*/  @!P0 NANOSLEEP.SYNCS 0x989680 ;  /* 0x009896800000895d */ /* 0x004fea0003900000 */
[----:B------:R-:W2:Y:S02]  /*8480*/  @!P0 SYNCS.PHASECHK.TRANS64 P0, [R6+URZ], R5 ;  /* 0x00000005060085a7 */ /* 0x000ea4000800007f */
[----:B--2---:R-:W-:Y:S05]  /*8490*/  @!P0 BRA `(.L_x_143) ;  /* 0xfffffffc00f08947 */ /* 0x004fea000383ffff */
[----:B------:R-:W-:Y:S05]  /*84a0*/  BRA `(.L_x_172) ;  /* 0xfffffff400707947 */ /* 0x000fea000383ffff */
.L_x_144:
[----:B-1----:R1:W2:Y:S02]  /*84b0*/  SYNCS.PHASECHK.TRANS64.TRYWAIT P0, [R9+URZ], R4 ;  /* 0x00000004090075a7 */ /* 0x0022a4000800017f */
[----:B--2---:R-:W-:Y:S05]  /*84c0*/  @!P0 NANOSLEEP.SYNCS 0x989680 ;  /* 0x009896800000895d */ /* 0x004fea0003900000 */
[----:B------:R-:W2:Y:S02]  /*84d0*/  @!P0 SYNCS.PHASECHK.TRANS64 P0, [R9+URZ], R4 ;  /* 0x00000004090085a7 */ /* 0x000ea4000800007f */
[----:B--2---:R-:W-:Y:S05]  /*84e0*/  @!P0 BRA `(.L_x_144) ;  /* 0xfffffffc00f08947 */ /* 0x004fea000383ffff */
[----:B------:R-:W-:Y:S05]  /*84f0*/  BRA `(.L_x_173) ;  /* 0xfffffff400807947 */ /* 0x000fea000383ffff */
.L_x_145:
[----:B-1----:R1:W2:Y:S02]  /*8500*/  SYNCS.PHASECHK.TRANS64.TRYWAIT P0, [R6+URZ], R5 ;  /* 0x00000005060075a7 */ /* 0x0022a4000800017f */
[----:B--2---:R-:W-:Y:S05]  /*8510*/  @!P0 NANOSLEEP.SYNCS 0x989680 ;  /* 0x009896800000895d */ /* 0x004fea0003900000 */
[----:B------:R-:W2:Y:S02]  /*8520*/  @!P0 SYNCS.PHASECHK.TRANS64 P0, [R6+URZ], R5 ;  /* 0x00000005060085a7 */ /* 0x000ea4000800007f */
[----:B--2---:R-:W-:Y:S05]  /*8530*/  @!P0 BRA `(.L_x_145) ;  /* 0xfffffffc00f08947 */ /* 0x004fea000383ffff */
[----:B------:R-:W-:Y:S05]  /*8540*/  BRA `(.L_x_174) ;  /* 0xfffffff400907947 */ /* 0x000fea000383ffff */
.L_x_146:
[----:B--2---:R2:W3:Y:S02]  /*8550*/  SYNCS.PHASECHK.TRANS64.TRYWAIT P0, [R9+URZ], R4 ;  /* 0x00000004090075a7 */ /* 0x0044e4000800017f */
[----:B---3--:R-:W-:Y:S05]  /*8560*/  @!P0 NANOSLEEP.SYNCS 0x989680 ;  /* 0x009896800000895d */ /* 0x008fea0003900000 */
[----:B------:R-:W3:Y:S02]  /*8570*/  @!P0 SYNCS.PHASECHK.TRANS64 P0, [R9+URZ], R4 ;  /* 0x00000004090085a7 */ /* 0x000ee4000800007f */
[----:B---3--:R-:W-:Y:S05]  /*8580*/  @!P0 BRA `(.L_x_146) ;  /* 0xfffffffc00f08947 */ /* 0x008fea000383ffff */
[----:B------:R-:W-:Y:S05]  /*8590*/  BRA `(.L_x_175) ;  /* 0xfffffff400987947 */ /* 0x000fea000383ffff */
.L_x_176:
[----:B------:R-:W-:-:S00]  /*85a0*/  BRA `(.L_x_176) ;  /* 0xfffffffc00fc7947 */ /* 0x000fc0000383ffff */
[----:B------:R-:W-:-:S00]  /*85b0*/  NOP ;  /* 0x0000000000007918 */ /* 0x000fc00000000000 */
        /* <DEDUP_REMOVED lines=12> */
.L_x_177:


//--------------------- .nv.global.init           --------------------------
	.section	.nv.global.init,"aw",@progbits
.nv.global.init:
	.type		$str$24,@object
	.size		$str$24,($str$25 - $str$24)
$str$24:
        /*0000*/ 	.byte	0x28, 0x61, 0x64, 0x64, 0x72, 0x65, 0x73, 0x73, 0x20, 0x26, 0x20, 0x6d, 0x61, 0x73, 0x6b, 0x29
        /*0010*/ 	.byte	0x20, 0x3d, 0x3d, 0x20, 0x30, 0x00
	.type		$str$25,@object
	.size		$str$25,(__unnamed_1 - $str$25)
$str$25:
        /*0016*/ 	.byte	0x2f, 0x74, 0x6d, 0x70, 0x2f, 0x63, 0x75, 0x74, 0x6c, 0x61, 0x73, 0x73, 0x5f, 0x73, 0x77, 0x65
        /*0026*/ 	.byte	0x65, 0x70, 0x5f, 0x73, 0x72, 0x63, 0x2f, 0x69, 0x6e, 0x63, 0x6c, 0x75, 0x64, 0x65, 0x2f, 0x63
        /*0036*/ 	.byte	0x75, 0x74, 0x65, 0x2f, 0x70, 0x6f, 0x69, 0x6e, 0x74, 0x65, 0x72, 0x5f, 0x66, 0x6c, 0x61, 0x67
        /*0046*/ 	.byte	0x67, 0x65, 0x64, 0x2e, 0x68, 0x70, 0x70, 0x00
	.type		__unnamed_1,@object
	.size		__unnamed_1,(.L_0 - __unnamed_1)
__unnamed_1:
        /*004e*/ 	.byte	0x61, 0x75, 0x74, 0x6f, 0x20, 0x63, 0x75, 0x74, 0x65, 0x3a, 0x3a, 0x61, 0x73, 0x5f, 0x70, 0x6f
        /* <DEDUP_REMOVED lines=27> */
        /*020e*/ 	.byte	0x3a, 0x43, 0x3c, 0x34, 0x30, 0x39, 0x36, 0x3e, 0x3e, 0x3e, 0x3e, 0x3e, 0x5d, 0x00
.L_0:


//--------------------- .nv.shared._ZN7cutlass13device_kernelINS_4gemm6kernel13GemmUniversalIN4cute5tupleIJiiiiEEENS1_10collective13CollectiveMmaINS1_37MainloopSm90TmaGmmaWarpSpecializedFP8ILi17ENS5_IJNS4_1CILi2EEENSA_ILi1EEESC_EEENS1_35KernelTmaWarpSpecializedCooperativeEEENS5_IJNSA_ILi128EEENSA_ILi64EEESH_EEENS_12float_e4m3_tENS5_IJlSC_lEEESJ_SK_NS4_8TiledMMAINS4_8MMA_AtomIJNS4_4SM904GMMA30MMA_64x64x32_F32E4M3E4M3_SS_TNILNSO_7ScaleInE1ELSQ_1EEEEEENS4_6LayoutISD_NS5_IJSC_NSA_ILi0EEESU_EEEEENS5_IJNS4_10UnderscoreESX_SX_EEEEENS4_13SM90_TMA_LOADENS4_14ComposedLayoutINS4_7SwizzleILi2ELi4ELi3EEENS4_18smem_ptr_flag_bitsILi8EEENST_INS5_IJNSA_ILi8EEESH_EEENS5_IJSH_SC_EEEEEEEvNS4_8identityENS4_23SM90_TMA_LOAD_MULTICASTES1A_vS1B_EENS_8epilogue10collective18CollectiveEpilogueINS1E_22Sm90TmaWarpSpecializedILi2ELi2ELi16ELb0ELb0EEEJSI_NS5_IJSG_NSA_ILi32EEEEEESJ_SK_SJ_SK_NS1E_6fusion15FusionCallbacksIS1I_NS1L_17LinCombPerRowBiasISJ_fSJ_SJ_fLi16ELNS_15FloatRoundStyleE2EEESI_S1K_JEEES10_NS11_INS12_ILi1ELi4ELi3EEES15_NST_INS5_IJS16_S1J_EEENS5_IJS1J_SC_EEEEEEENS4_39AutoVectorizingCopyWithAssumedAlignmentILi128EEENS4_14SM90_TMA_STOREES1V_S1X_NS4_9Copy_AtomIJNS4_17SM90_U32x4_STSM_NENS_6half_tEEEEvEEEvvEEEEvNT_6ParamsE --------------------------
	.section	.nv.shared._ZN7cutlass13device_kernelINS_4gemm6kernel13GemmUniversalIN4cute5tupleIJiiiiEEENS1_10collective13CollectiveMmaINS1_37MainloopSm90TmaGmmaWarpSpecializedFP8ILi17ENS5_IJNS4_1CILi2EEENSA_ILi1EEESC_EEENS1_35KernelTmaWarpSpecializedCooperativeEEENS5_IJNSA_ILi128EEENSA_ILi64EEESH_EEENS_12float_e4m3_tENS5_IJlSC_lEEESJ_SK_NS4_8TiledMMAINS4_8MMA_AtomIJNS4_4SM904GMMA30MMA_64x64x32_F32E4M3E4M3_SS_TNILNSO_7ScaleInE1ELSQ_1EEEEEENS4_6LayoutISD_NS5_IJSC_NSA_ILi0EEESU_EEEEENS5_IJNS4_10UnderscoreESX_SX_EEEEENS4_13SM90_TMA_LOADENS4_14ComposedLayoutINS4_7SwizzleILi2ELi4ELi3EEENS4_18smem_ptr_flag_bitsILi8EEENST_INS5_IJNSA_ILi8EEESH_EEENS5_IJSH_SC_EEEEEEEvNS4_8identityENS4_23SM90_TMA_LOAD_MULTICASTES1A_vS1B_EENS_8epilogue10collective18CollectiveEpilogueINS1E_22Sm90TmaWarpSpecializedILi2ELi2ELi16ELb0ELb0EEEJSI_NS5_IJSG_NSA_ILi32EEEEEESJ_SK_SJ_SK_NS1E_6fusion15FusionCallbacksIS1I_NS1L_17LinCombPerRowBiasISJ_fSJ_SJ_fLi16ELNS_15FloatRoundStyleE2EEESI_S1K_JEEES10_NS11_INS12_ILi1ELi4ELi3EEES15_NST_INS5_IJS16_S1J_EEENS5_IJS1J_SC_EEEEEEENS4_39AutoVectorizingCopyWithAssumedAlignmentILi128EEENS4_14SM90_TMA_STOREES1V_S1X_NS4_9Copy_AtomIJNS4_17SM90_U32x4_STSM_NENS_6half_tEEEEvEEEvvEEEEvNT_6ParamsE,"aw",@nobits
	.sectionflags	@""
	.align	16
	.zero		1024


//--------------------- .nv.shared.reserved.0     --------------------------
	.section	.nv.shared.reserved.0,"aw",@nobits
	.weak		__nv_reservedSMEM_offset_0_alias
	.size		__nv_reservedSMEM_offset_0_alias, 0, 0
	.other		__nv_reservedSMEM_offset_0_alias,@"STO_CUDA_RESERVED_SHARED STV_DEFAULT"
__nv_reservedSMEM_offset_0_alias:
	.zero		0


//--------------------- .nv.global                --------------------------
	.section	.nv.global,"aw",@nobits
.nv.global:
	.type		_ZN39_INTERNAL_08960cc2_4_k_cu_fb8ec9ec_35264cute1_E,@object
	.size		_ZN39_INTERNAL_08960cc2_4_k_cu_fb8ec9ec_35264cute1_E,(_ZN39_INTERNAL_08960cc2_4_k_cu_fb8ec9ec_35264cuda3std3__45__cpo6cbeginE - _ZN39_INTERNAL_08960cc2_4_k_cu_fb8ec9ec_35264cute1_E)
_ZN39_INTERNAL_08960cc2_4_k_cu_fb8ec9ec_35264cute1_E:
	.zero		1
	.type		_ZN39_INTERNAL_08960cc2_4_k_cu_fb8ec9ec_35264cuda3std3__45__cpo6cbeginE,@object
	.size		_ZN39_INTERNAL_08960cc2_4_k_cu_fb8ec9ec_35264cuda3std3__45__cpo6cbeginE,(_ZN39_INTERNAL_08960cc2_4_k_cu_fb8ec9ec_35264cuda3std3__48in_placeE - _ZN39_INTERNAL_08960cc2_4_k_cu_fb8ec9ec_35264cuda3std3__45__cpo6cbeginE)
_ZN39_INTERNAL_08960cc2_4_k_cu_fb8ec9ec_35264cuda3std3__45__cpo6cbeginE:
	.zero		1
	.type		_ZN39_INTERNAL_08960cc2_4_k_cu_fb8ec9ec_35264cuda3std3__48in_placeE,@object
	.size		_ZN39_INTERNAL_08960cc2_4_k_cu_fb8ec9ec_35264cuda3std3__48in_placeE,(_ZN39_INTERNAL_08960cc2_4_k_cu_fb8ec9ec_35264cuda3std6ranges3__45__cpo9iter_moveE - _ZN39_INTERNAL_08960cc2_4_k_cu_fb8ec9ec_35264cuda3std3__48in_placeE)
_ZN39_INTERNAL_08960cc2_4_k_cu_fb8ec9ec_35264cuda3std3__48in_placeE:
	.zero		1
	.type		_ZN39_INTERNAL_08960cc2_4_k_cu_fb8ec9ec_35264cuda3std6ranges3__45__cpo9iter_moveE,@object
	.size		_ZN39_INTERNAL_08960cc2_4_k_cu_fb8ec9ec_35264cuda3std6ranges3__45__cpo9iter_moveE,(_ZN39_INTERNAL_08960cc2_4_k_cu_fb8ec9ec_35264cuda3std3__45__cpo5beginE - _ZN39_INTERNAL_08960cc2_4_k_cu_fb8ec9ec_35264cuda3std6ranges3__45__cpo9iter_moveE)
_ZN39_INTERNAL_08960cc2_4_k_cu_fb8ec9ec_35264cuda3std6ranges3__45__cpo9iter_moveE:
	.zero		1
	.type		_ZN39_INTERNAL_08960cc2_4_k_cu_fb8ec9ec_35264cuda3std3__45__cpo5beginE,@object
	.size		_ZN39_INTERNAL_08960cc2_4_k_cu_fb8ec9ec_35264cuda3std3__45__cpo5beginE,(_ZN39_INTERNAL_08960cc2_4_k_cu_fb8ec9ec_35264cuda3std3__441_GLOBAL__N__08960cc2_4_k_cu_fb8ec9ec_35266ignoreE - _ZN39_INTERNAL_08960cc2_4_k_cu_fb8ec9ec_35264cuda3std3__45__cpo5beginE)
_ZN39_INTERNAL_08960cc2_4_k_cu_fb8ec9ec_35264cuda3std3__45__cpo5beginE:
	.zero		1
	.type		_ZN39_INTERNAL_08960cc2_4_k_cu_fb8ec9ec_35264cuda3std3__441_GLOBAL__N__08960cc2_4_k_cu_fb8ec9ec_35266ignoreE,@object
	.size		_ZN39_INTERNAL_08960cc2_4_k_cu_fb8ec9ec_35264cuda3std3__441_GLOBAL__N__08960cc2_4_k_cu_fb8ec9ec_35266ignoreE,(_ZN39_INTERNAL_08960cc2_4_k_cu_fb8ec9ec_35264cute7productE - _ZN39_INTERNAL_08960cc2_4_k_cu_fb8ec9ec_35264cuda3std3__441_GLOBAL__N__08960cc2_4_k_cu_fb8ec9ec_35266ignoreE)
_ZN39_INTERNAL_08960cc2_4_k_cu_fb8ec9ec_35264cuda3std3__441_GLOBAL__N__08960cc2_4_k_cu_fb8ec9ec_35266ignoreE:
	.zero		1
	.type		_ZN39_INTERNAL_08960cc2_4_k_cu_fb8ec9ec_35264cute7productE,@object
	.size		_ZN39_INTERNAL_08960cc2_4_k_cu_fb8ec9ec_35264cute7productE,(_ZN39_INTERNAL_08960cc2_4_k_cu_fb8ec9ec_35264cuda3std3__45__cpo3endE - _ZN39_INTERNAL_08960cc2_4_k_cu_fb8ec9ec_35264cute7productE)
_ZN39_INTERNAL_08960cc2_4_k_cu_fb8ec9ec_35264cute7productE:
	.zero		1
	.type		_ZN39_INTERNAL_08960cc2_4_k_cu_fb8ec9ec_35264cuda3std3__45__cpo3endE,@object
	.size		_ZN39_INTERNAL_08960cc2_4_k_cu_fb8ec9ec_35264cuda3std3__45__cpo3endE,(_ZN39_INTERNAL_08960cc2_4_k_cu_fb8ec9ec_35264cuda3std3__419piecewise_constructE - _ZN39_INTERNAL_08960cc2_4_k_cu_fb8ec9ec_35264cuda3std3__45__cpo3endE)
_ZN39_INTERNAL_08960cc2_4_k_cu_fb8ec9ec_35264cuda3std3__45__cpo3endE:
	.zero		1
	.type		_ZN39_INTERNAL_08960cc2_4_k_cu_fb8ec9ec_35264cuda3std3__419piecewise_constructE,@object
	.size		_ZN39_INTERNAL_08960cc2_4_k_cu_fb8ec9ec_35264cuda3std3__419piecewise_constructE,(_ZN39_INTERNAL_08960cc2_4_k_cu_fb8ec9ec_35264cuda3std3__45__cpo4cendE - _ZN39_INTERNAL_08960cc2_4_k_cu_fb8ec9ec_35264cuda3std3__419piecewise_constructE)
_ZN39_INTERNAL_08960cc2_4_k_cu_fb8ec9ec_35264cuda3std3__419piecewise_constructE:
	.zero		1
	.type		_ZN39_INTERNAL_08960cc2_4_k_cu_fb8ec9ec_35264cuda3std3__45__cpo4cendE,@object
	.size		_ZN39_INTERNAL_08960cc2_4_k_cu_fb8ec9ec_35264cuda3std3__45__cpo4cendE,(_ZN39_INTERNAL_08960cc2_4_k_cu_fb8ec9ec_35264cuda3std6ranges3__45__cpo4swapE - _ZN39_INTERNAL_08960cc2_4_k_cu_fb8ec9ec_35264cuda3std3__45__cpo4cendE)
_ZN39_INTERNAL_08960cc2_4_k_cu_fb8ec9ec_35264cuda3std3__45__cpo4cendE:
	.zero		1
	.type		_ZN39_INTERNAL_08960cc2_4_k_cu_fb8ec9ec_35264cuda3std6ranges3__45__cpo4swapE,@object
	.size		_ZN39_INTERNAL_08960cc2_4_k_cu_fb8ec9ec_35264cuda3std6ranges3__45__cpo4swapE,(.L_8 - _ZN39_INTERNAL_08960cc2_4_k_cu_fb8ec9ec_35264cuda3std6ranges3__45__cpo4swapE)
_ZN39_INTERNAL_08960cc2_4_k_cu_fb8ec9ec_35264cuda3std6ranges3__45__cpo4swapE:
	.zero		1
.L_8:


//--------------------- .nv.constant0._ZN7cutlass13device_kernelINS_4gemm6kernel13GemmUniversalIN4cute5tupleIJiiiiEEENS1_10collective13CollectiveMmaINS1_37MainloopSm90TmaGmmaWarpSpecializedFP8ILi17ENS5_IJNS4_1CILi2EEENSA_ILi1EEESC_EEENS1_35KernelTmaWarpSpecializedCooperativeEEENS5_IJNSA_ILi128EEENSA_ILi64EEESH_EEENS_12float_e4m3_tENS5_IJlSC_lEEESJ_SK_NS4_8TiledMMAINS4_8MMA_AtomIJNS4_4SM904GMMA30MMA_64x64x32_F32E4M3E4M3_SS_TNILNSO_7ScaleInE1ELSQ_1EEEEEENS4_6LayoutISD_NS5_IJSC_NSA_ILi0EEESU_EEEEENS5_IJNS4_10UnderscoreESX_SX_EEEEENS4_13SM90_TMA_LOADENS4_14ComposedLayoutINS4_7SwizzleILi2ELi4ELi3EEENS4_18smem_ptr_flag_bitsILi8EEENST_INS5_IJNSA_ILi8EEESH_EEENS5_IJSH_SC_EEEEEEEvNS4_8identityENS4_23SM90_TMA_LOAD_MULTICASTES1A_vS1B_EENS_8epilogue10collective18CollectiveEpilogueINS1E_22Sm90TmaWarpSpecializedILi2ELi2ELi16ELb0ELb0EEEJSI_NS5_IJSG_NSA_ILi32EEEEEESJ_SK_SJ_SK_NS1E_6fusion15FusionCallbacksIS1I_NS1L_17LinCombPerRowBiasISJ_fSJ_SJ_fLi16ELNS_15FloatRoundStyleE2EEESI_S1K_JEEES10_NS11_INS12_ILi1ELi4ELi3EEES15_NST_INS5_IJS16_S1J_EEENS5_IJS1J_SC_EEEEEEENS4_39AutoVectorizingCopyWithAssumedAlignmentILi128EEENS4_14SM90_TMA_STOREES1V_S1X_NS4_9Copy_AtomIJNS4_17SM90_U32x4_STSM_NENS_6half_tEEEEvEEEvvEEEEvNT_6ParamsE --------------------------
	.section	.nv.constant0._ZN7cutlass13device_kernelINS_4gemm6kernel13GemmUniversalIN4cute5tupleIJiiiiEEENS1_10collective13CollectiveMmaINS1_37MainloopSm90TmaGmmaWarpSpecializedFP8ILi17ENS5_IJNS4_1CILi2EEENSA_ILi1EEESC_EEENS1_35KernelTmaWarpSpecializedCooperativeEEENS5_IJNSA_ILi128EEENSA_ILi64EEESH_EEENS_12float_e4m3_tENS5_IJlSC_lEEESJ_SK_NS4_8TiledMMAINS4_8MMA_AtomIJNS4_4SM904GMMA30MMA_64x64x32_F32E4M3E4M3_SS_TNILNSO_7ScaleInE1ELSQ_1EEEEEENS4_6LayoutISD_NS5_IJSC_NSA_ILi0EEESU_EEEEENS5_IJNS4_10UnderscoreESX_SX_EEEEENS4_13SM90_TMA_LOADENS4_14ComposedLayoutINS4_7SwizzleILi2ELi4ELi3EEENS4_18smem_ptr_flag_bitsILi8EEENST_INS5_IJNSA_ILi8EEESH_EEENS5_IJSH_SC_EEEEEEEvNS4_8identityENS4_23SM90_TMA_LOAD_MULTICASTES1A_vS1B_EENS_8epilogue10collective18CollectiveEpilogueINS1E_22Sm90TmaWarpSpecializedILi2ELi2ELi16ELb0ELb0EEEJSI_NS5_IJSG_NSA_ILi32EEEEEESJ_SK_SJ_SK_NS1E_6fusion15FusionCallbacksIS1I_NS1L_17LinCombPerRowBiasISJ_fSJ_SJ_fLi16ELNS_15FloatRoundStyleE2EEESI_S1K_JEEES10_NS11_INS12_ILi1ELi4ELi3EEES15_NST_INS5_IJS16_S1J_EEENS5_IJS1J_SC_EEEEEEENS4_39AutoVectorizingCopyWithAssumedAlignmentILi128EEENS4_14SM90_TMA_STOREES1V_S1X_NS4_9Copy_AtomIJNS4_17SM90_U32x4_STSM_NENS_6half_tEEEEvEEEvvEEEEvNT_6ParamsE,"a",@progbits
	.sectionflags	@""
	.align	4
.nv.constant0._ZN7cutlass13device_kernelINS_4gemm6kernel13GemmUniversalIN4cute5tupleIJiiiiEEENS1_10collective13CollectiveMmaINS1_37MainloopSm90TmaGmmaWarpSpecializedFP8ILi17ENS5_IJNS4_1CILi2EEENSA_ILi1EEESC_EEENS1_35KernelTmaWarpSpecializedCooperativeEEENS5_IJNSA_ILi128EEENSA_ILi64EEESH_EEENS_12float_e4m3_tENS5_IJlSC_lEEESJ_SK_NS4_8TiledMMAINS4_8MMA_AtomIJNS4_4SM904GMMA30MMA_64x64x32_F32E4M3E4M3_SS_TNILNSO_7ScaleInE1ELSQ_1EEEEEENS4_6LayoutISD_NS5_IJSC_NSA_ILi0EEESU_EEEEENS5_IJNS4_10UnderscoreESX_SX_EEEEENS4_13SM90_TMA_LOADENS4_14ComposedLayoutINS4_7SwizzleILi2ELi4ELi3EEENS4_18smem_ptr_flag_bitsILi8EEENST_INS5_IJNSA_ILi8EEESH_EEENS5_IJSH_SC_EEEEEEEvNS4_8identityENS4_23SM90_TMA_LOAD_MULTICASTES1A_vS1B_EENS_8epilogue10collective18CollectiveEpilogueINS1E_22Sm90TmaWarpSpecializedILi2ELi2ELi16ELb0ELb0EEEJSI_NS5_IJSG_NSA_ILi32EEEEEESJ_SK_SJ_SK_NS1E_6fusion15FusionCallbacksIS1I_NS1L_17LinCombPerRowBiasISJ_fSJ_SJ_fLi16ELNS_15FloatRoundStyleE2EEESI_S1K_JEEES10_NS11_INS12_ILi1ELi4ELi3EEES15_NST_INS5_IJS16_S1J_EEENS5_IJS1J_SC_EEEEEEENS4_39AutoVectorizingCopyWithAssumedAlignmentILi128EEENS4_14SM90_TMA_STOREES1V_S1X_NS4_9Copy_AtomIJNS4_17SM90_U32x4_STSM_NENS_6half_tEEEEvEEEvvEEEEvNT_6ParamsE:
	.zero		2432


//--------------------- SYMBOLS --------------------------

	.type		.nv.reservedSmem.offset0,@object
	.size		.nv.reservedSmem.offset0,0x4
	.type		__assertfail,@function
